	.target	sm_90a

	.elftype	@"ET_EXEC"


//--------------------- .note.nv.tkinfo           --------------------------
	.section	.note.nv.tkinfo,"",@"SHT_NOTE"
	.sectionflags	@"SHF_NOTE_NV_TKINFO"
	.tkinfo
        /*0018*/ 	.word	0x00000002
        /*0030*/ 	.string	""
        /*0030*/ 	.string	"ptxas"
        /*0030*/ 	.string	"Cuda compilation tools, release 13.0, V13.0.88"
        /*0030*/ 	.string	"Build cuda_13.0.r13.0/compiler.36424714_0"
        /*0030*/ 	.string	"-arch sm_90a -m 64 "



//--------------------- .note.nv.cuinfo           --------------------------
	.section	.note.nv.cuinfo,"",@"SHT_NOTE"
	.sectionflags	@"SHF_NOTE_NV_CUINFO"
        /*0018*/ 	.short	0x0002
        /*001a*/ 	.short	0x005a
        /*001c*/ 	.short	0x0082
	.zero		2


//--------------------- .nv.info                  --------------------------
	.section	.nv.info,"",@"SHT_CUDA_INFO"
	.align	4


	//----- nvinfo : EIATTR_REGCOUNT
	.align		4
        /*0000*/ 	.byte	0x04, 0x2f
        /*0002*/ 	.short	(.L_15 - .L_14)
	.align		4
.L_14:
        /*0004*/ 	.word	index@(_ZN7cutlass13device_kernelINS_4gemm6kernel13GemmUniversalIN4cute5tupleIJiiiiEEENS1_10collective13CollectiveMmaINS1_34MainloopSm90TmaGmmaWarpSpecializedILi4ENS5_IJNS4_1CILi2EEENSA_ILi1EEESC_EEENS1_32KernelTmaWarpSpecializedPingpongEEENS5_IJNSA_ILi64EEENSA_ILi128EEESH_EEENS_10tfloat32_tENS5_IJlSC_lEEESJ_SK_NS4_8TiledMMAINS4_8MMA_AtomIJNS4_4SM904GMMA30MMA_64x128x8_F32TF32TF32_SS_TNILNSO_7ScaleInE1ELSQ_1EEEEEENS4_6LayoutINS5_IJSC_SC_SC_EEENS5_IJNSA_ILi0EEESV_SV_EEEEENS5_IJNS4_10UnderscoreESY_SY_EEEEENS4_13SM90_TMA_LOADENS4_14ComposedLayoutINS4_7SwizzleILi3ELi4ELi3EEENS4_18smem_ptr_flag_bitsILi32EEENST_INS5_IJNSA_ILi8EEENSA_ILi32EEEEEENS5_IJS18_SC_EEEEEEEvNS4_8identityENS4_23SM90_TMA_LOAD_MULTICASTES1C_vS1D_EENS_8epilogue10collective6detail29Sm90TmaWarpSpecializedAdapterINS1H_15DefaultEpilogueISJ_SK_SK_NS1G_6thread17LinearCombinationISJ_Li1EffLNS1L_9ScaleType4KindE0ELNS_15FloatRoundStyleE2ESJ_EENS1_15EpilogueDefaultEEEEEvvEEEEvNT_6ParamsE)
        /*0008*/ 	.word	0x000000a8


	//----- nvinfo : EIATTR_FRAME_SIZE
	.align		4
.L_15:
        /*000c*/ 	.byte	0x04, 0x11
        /*000e*/ 	.short	(.L_17 - .L_16)
	.align		4
.L_16:
        /*0010*/ 	.word	index@(_ZN7cutlass13device_kernelINS_4gemm6kernel13GemmUniversalIN4cute5tupleIJiiiiEEENS1_10collective13CollectiveMmaINS1_34MainloopSm90TmaGmmaWarpSpecializedILi4ENS5_IJNS4_1CILi2EEENSA_ILi1EEESC_EEENS1_32KernelTmaWarpSpecializedPingpongEEENS5_IJNSA_ILi64EEENSA_ILi128EEESH_EEENS_10tfloat32_tENS5_IJlSC_lEEESJ_SK_NS4_8TiledMMAINS4_8MMA_AtomIJNS4_4SM904GMMA30MMA_64x128x8_F32TF32TF32_SS_TNILNSO_7ScaleInE1ELSQ_1EEEEEENS4_6LayoutINS5_IJSC_SC_SC_EEENS5_IJNSA_ILi0EEESV_SV_EEEEENS5_IJNS4_10UnderscoreESY_SY_EEEEENS4_13SM90_TMA_LOADENS4_14ComposedLayoutINS4_7SwizzleILi3ELi4ELi3EEENS4_18smem_ptr_flag_bitsILi32EEENST_INS5_IJNSA_ILi8EEENSA_ILi32EEEEEENS5_IJS18_SC_EEEEEEEvNS4_8identityENS4_23SM90_TMA_LOAD_MULTICASTES1C_vS1D_EENS_8epilogue10collective6detail29Sm90TmaWarpSpecializedAdapterINS1H_15DefaultEpilogueISJ_SK_SK_NS1G_6thread17LinearCombinationISJ_Li1EffLNS1L_9ScaleType4KindE0ELNS_15FloatRoundStyleE2ESJ_EENS1_15EpilogueDefaultEEEEEvvEEEEvNT_6ParamsE)
        /*0014*/ 	.word	0x00000000


	//----- nvinfo : EIATTR_MIN_STACK_SIZE
	.align		4
.L_17:
        /*0018*/ 	.byte	0x04, 0x12
        /*001a*/ 	.short	(.L_19 - .L_18)
	.align		4
.L_18:
        /*001c*/ 	.word	index@(_ZN7cutlass13device_kernelINS_4gemm6kernel13GemmUniversalIN4cute5tupleIJiiiiEEENS1_10collective13CollectiveMmaINS1_34MainloopSm90TmaGmmaWarpSpecializedILi4ENS5_IJNS4_1CILi2EEENSA_ILi1EEESC_EEENS1_32KernelTmaWarpSpecializedPingpongEEENS5_IJNSA_ILi64EEENSA_ILi128EEESH_EEENS_10tfloat32_tENS5_IJlSC_lEEESJ_SK_NS4_8TiledMMAINS4_8MMA_AtomIJNS4_4SM904GMMA30MMA_64x128x8_F32TF32TF32_SS_TNILNSO_7ScaleInE1ELSQ_1EEEEEENS4_6LayoutINS5_IJSC_SC_SC_EEENS5_IJNSA_ILi0EEESV_SV_EEEEENS5_IJNS4_10UnderscoreESY_SY_EEEEENS4_13SM90_TMA_LOADENS4_14ComposedLayoutINS4_7SwizzleILi3ELi4ELi3EEENS4_18smem_ptr_flag_bitsILi32EEENST_INS5_IJNSA_ILi8EEENSA_ILi32EEEEEENS5_IJS18_SC_EEEEEEEvNS4_8identityENS4_23SM90_TMA_LOAD_MULTICASTES1C_vS1D_EENS_8epilogue10collective6detail29Sm90TmaWarpSpecializedAdapterINS1H_15DefaultEpilogueISJ_SK_SK_NS1G_6thread17LinearCombinationISJ_Li1EffLNS1L_9ScaleType4KindE0ELNS_15FloatRoundStyleE2ESJ_EENS1_15EpilogueDefaultEEEEEvvEEEEvNT_6ParamsE)
        /*0020*/ 	.word	0x00000000
.L_19:


//--------------------- .nv.compat                --------------------------
	.section	.nv.compat,"",@"SHT_CUDA_COMPAT_INFO"
	.align	4
        /*0000*/ 	.byte	0x02, 0x09, 0x01, 0x00, 0x02, 0x02, 0x04, 0x00, 0x02, 0x05, 0x05, 0x00, 0x03, 0x07, 0x01, 0x01
        /*0010*/ 	.byte	0x02, 0x03, 0x01, 0x00, 0x02, 0x06, 0x01, 0x00, 0x04, 0x0b, 0x08, 0x00, 0x00, 0x00, 0x00, 0x00
        /*0020*/ 	.byte	0x00, 0x00, 0x00, 0x00


//--------------------- .nv.info._ZN7cutlass13device_kernelINS_4gemm6kernel13GemmUniversalIN4cute5tupleIJiiiiEEENS1_10collective13CollectiveMmaINS1_34MainloopSm90TmaGmmaWarpSpecializedILi4ENS5_IJNS4_1CILi2EEENSA_ILi1EEESC_EEENS1_32KernelTmaWarpSpecializedPingpongEEENS5_IJNSA_ILi64EEENSA_ILi128EEESH_EEENS_10tfloat32_tENS5_IJlSC_lEEESJ_SK_NS4_8TiledMMAINS4_8MMA_AtomIJNS4_4SM904GMMA30MMA_64x128x8_F32TF32TF32_SS_TNILNSO_7ScaleInE1ELSQ_1EEEEEENS4_6LayoutINS5_IJSC_SC_SC_EEENS5_IJNSA_ILi0EEESV_SV_EEEEENS5_IJNS4_10UnderscoreESY_SY_EEEEENS4_13SM90_TMA_LOADENS4_14ComposedLayoutINS4_7SwizzleILi3ELi4ELi3EEENS4_18smem_ptr_flag_bitsILi32EEENST_INS5_IJNSA_ILi8EEENSA_ILi32EEEEEENS5_IJS18_SC_EEEEEEEvNS4_8identityENS4_23SM90_TMA_LOAD_MULTICASTES1C_vS1D_EENS_8epilogue10collective6detail29Sm90TmaWarpSpecializedAdapterINS1H_15DefaultEpilogueISJ_SK_SK_NS1G_6thread17LinearCombinationISJ_Li1EffLNS1L_9ScaleType4KindE0ELNS_15FloatRoundStyleE2ESJ_EENS1_15EpilogueDefaultEEEEEvvEEEEvNT_6ParamsE --------------------------
	.section	.nv.info._ZN7cutlass13device_kernelINS_4gemm6kernel13GemmUniversalIN4cute5tupleIJiiiiEEENS1_10collective13CollectiveMmaINS1_34MainloopSm90TmaGmmaWarpSpecializedILi4ENS5_IJNS4_1CILi2EEENSA_ILi1EEESC_EEENS1_32KernelTmaWarpSpecializedPingpongEEENS5_IJNSA_ILi64EEENSA_ILi128EEESH_EEENS_10tfloat32_tENS5_IJlSC_lEEESJ_SK_NS4_8TiledMMAINS4_8MMA_AtomIJNS4_4SM904GMMA30MMA_64x128x8_F32TF32TF32_SS_TNILNSO_7ScaleInE1ELSQ_1EEEEEENS4_6LayoutINS5_IJSC_SC_SC_EEENS5_IJNSA_ILi0EEESV_SV_EEEEENS5_IJNS4_10UnderscoreESY_SY_EEEEENS4_13SM90_TMA_LOADENS4_14ComposedLayoutINS4_7SwizzleILi3ELi4ELi3EEENS4_18smem_ptr_flag_bitsILi32EEENST_INS5_IJNSA_ILi8EEENSA_ILi32EEEEEENS5_IJS18_SC_EEEEEEEvNS4_8identityENS4_23SM90_TMA_LOAD_MULTICASTES1C_vS1D_EENS_8epilogue10collective6detail29Sm90TmaWarpSpecializedAdapterINS1H_15DefaultEpilogueISJ_SK_SK_NS1G_6thread17LinearCombinationISJ_Li1EffLNS1L_9ScaleType4KindE0ELNS_15FloatRoundStyleE2ESJ_EENS1_15EpilogueDefaultEEEEEvvEEEEvNT_6ParamsE,"",@"SHT_CUDA_INFO"
	.sectionflags	@""
	.align	4


	//----- nvinfo : EIATTR_CUDA_API_VERSION
	.align		4
        /*0000*/ 	.byte	0x04, 0x37
        /*0002*/ 	.short	(.L_21 - .L_20)
.L_20:
        /*0004*/ 	.word	0x00000082


	//----- nvinfo : EIATTR_KPARAM_INFO
	.align		4
.L_21:
        /*0008*/ 	.byte	0x04, 0x17
        /*000a*/ 	.short	(.L_23 - .L_22)
.L_22:
        /*000c*/ 	.word	0x00000000
        /*0010*/ 	.short	0x0000
        /*0012*/ 	.short	0x0070
        /*0014*/ 	.byte	0x00, 0xf0, 0x01, 0x10


	//----- nvinfo : EIATTR_SPARSE_MMA_MASK
	.align		4
.L_23:
        /*0018*/ 	.byte	0x03, 0x50
        /*001a*/ 	.short	0x0000


	//----- nvinfo : EIATTR_MAXREG_COUNT
	.align		4
        /*001c*/ 	.byte	0x03, 0x1b
        /*001e*/ 	.short	0x00a8


	//----- nvinfo : EIATTR_NUM_BARRIERS
	.align		4
        /*0020*/ 	.byte	0x02, 0x4c
        /*0022*/ 	.byte	0x01
	.zero		1


	//----- nvinfo : EIATTR_EXTERNS
	.align		4
        /*0024*/ 	.byte	0x04, 0x0f
        /*0026*/ 	.short	(.L_25 - .L_24)


	//   ....[0]....
	.align		4
.L_24:
        /*0028*/ 	.word	index@(__assertfail)


	//----- nvinfo : EIATTR_MERCURY_ISA_VERSION
	.align		4
.L_25:
        /*002c*/ 	.byte	0x03, 0x5f
        /*002e*/ 	.short	0x0101


	//----- nvinfo : EIATTR_INT_WARP_WIDE_INSTR_OFFSETS
	.align		4
        /*0030*/ 	.byte	0x04, 0x31
        /*0032*/ 	.short	(.L_27 - .L_26)


	//   ....[0]....
.L_26:
        /*0034*/ 	.word	0x000005d0


	//   ....[1]....
        /*0038*/ 	.word	0x00000610


	//   ....[2]....
        /*003c*/ 	.word	0x000006a0


	//   ....[3]....
        /*0040*/ 	.word	0x000006b0


	//   ....[4]....
        /*0044*/ 	.word	0x000006d0


	//   ....[5]....
        /*0048*/ 	.word	0x000006f0


	//   ....[6]....
        /*004c*/ 	.word	0x000007e0


	//   ....[7]....
        /*0050*/ 	.word	0x00000800


	//   ....[8]....
        /*0054*/ 	.word	0x00002ca0


	//----- nvinfo : EIATTR_COOP_GROUP_MASK_REGIDS
	.align		4
.L_27:
        /*0058*/ 	.byte	0x04, 0x29
        /*005a*/ 	.short	(.L_29 - .L_28)


	//   ....[0]....
.L_28:
        /*005c*/ 	.word	0xffffffff


	//   ....[1]....
        /*0060*/ 	.word	0xffffffff


	//   ....[2]....
        /*0064*/ 	.word	0xffffffff


	//   ....[3]....
        /*0068*/ 	.word	0xffffffff


	//   ....[4]....
        /*006c*/ 	.word	0xffffffff


	//   ....[5]....
        /*0070*/ 	.word	0xffffffff


	//   ....[6]....
        /*0074*/ 	.word	0xffffffff


	//----- nvinfo : EIATTR_COOP_GROUP_INSTR_OFFSETS
	.align		4
.L_29:
        /*0078*/ 	.byte	0x04, 0x28
        /*007a*/ 	.short	(.L_31 - .L_30)


	//   ....[0]....
.L_30:
        /*007c*/ 	.word	0x00000060


	//   ....[1]....
        /*0080*/ 	.word	0x00000080


	//   ....[2]....
        /*0084*/ 	.word	0x00000180


	//   ....[3]....
        /*0088*/ 	.word	0x000003b0


	//   ....[4]....
        /*008c*/ 	.word	0x00000400


	//   ....[5]....
        /*0090*/ 	.word	0x000004f0


	//   ....[6]....
        /*0094*/ 	.word	0x00000980


	//----- nvinfo : EIATTR_REG_RECONFIG
	.align		4
.L_31:
        /*0098*/ 	.byte	0x01, 0x54
	.zero		2


	//----- nvinfo : EIATTR_SYSCALL_OFFSETS
	.align		4
        /*009c*/ 	.byte	0x04, 0x46
        /*009e*/ 	.short	(.L_33 - .L_32)


	//   ....[0]....
.L_32:
        /*00a0*/ 	.word	0x000019b0


	//----- nvinfo : EIATTR_MBARRIER_INSTR_OFFSETS
	.align		4
.L_33:
        /*00a4*/ 	.byte	0x04, 0x39
        /*00a6*/ 	.short	(.L_35 - .L_34)


	//   ....[0]....
.L_34:
        /*00a8*/ 	.word	0x00000300
        /*00ac*/ 	.word	0x000000ff
        /*00b0*/ 	.word	0x00000000
        /*00b4*/ 	.short	0x0100
        /*00b6*/ 	.byte	0x07
	.zero		1


	//   ....[1]....
        /*00b8*/ 	.word	0x00000310
        /*00bc*/ 	.word	0x000000ff
        /*00c0*/ 	.word	0x00000020
        /*00c4*/ 	.short	0x0100
        /*00c6*/ 	.byte	0x07
	.zero		1


	//   ....[2]....
        /*00c8*/ 	.word	0x00000320
        /*00cc*/ 	.word	0x000000ff
        /*00d0*/ 	.word	0x00000008
        /*00d4*/ 	.short	0x0100
        /*00d6*/ 	.byte	0x07
	.zero		1


	//   ....[3]....
        /*00d8*/ 	.word	0x00000330
        /*00dc*/ 	.word	0x000000ff
        /*00e0*/ 	.word	0x00000028
        /*00e4*/ 	.short	0x0100
        /*00e6*/ 	.byte	0x07
	.zero		1


	//   ....[4]....
        /*00e8*/ 	.word	0x00000340
        /*00ec*/ 	.word	0x000000ff
        /*00f0*/ 	.word	0x00000010
        /*00f4*/ 	.short	0x0100
        /*00f6*/ 	.byte	0x07
	.zero		1


	//   ....[5]....
        /*00f8*/ 	.word	0x00000350
        /*00fc*/ 	.word	0x000000ff
        /*0100*/ 	.word	0x00000030
        /*0104*/ 	.short	0x0100
        /*0106*/ 	.byte	0x07
	.zero		1


	//   ....[6]....
        /*0108*/ 	.word	0x00000360
        /*010c*/ 	.word	0x000000ff
        /*0110*/ 	.word	0x00000018
        /*0114*/ 	.short	0x0100
        /*0116*/ 	.byte	0x07
	.zero		1


	//   ....[7]....
        /*0118*/ 	.word	0x00000370
        /*011c*/ 	.word	0x000000ff
        /*0120*/ 	.word	0x00000038
        /*0124*/ 	.short	0x0100
        /*0126*/ 	.byte	0x07
	.zero		1


	//   ....[8]....
        /*0128*/ 	.word	0x00000840
        /*012c*/ 	.word	0x000000ff
        /*0130*/ 	.word	0x00000070
        /*0134*/ 	.short	0x0100
        /*0136*/ 	.byte	0x0c
	.zero		1


	//   ....[9]....
        /*0138*/ 	.word	0x00000890
        /*013c*/ 	.word	0x000000ff
        /*0140*/ 	.word	0x00000078
        /*0144*/ 	.short	0x0100
        /*0146*/ 	.byte	0x0c
	.zero		1


	//   ....[10]....
        /*0148*/ 	.word	0x000008c0
        /*014c*/ 	.word	0x000000ff
        /*0150*/ 	.word	0x00000050
        /*0154*/ 	.short	0x0100
        /*0156*/ 	.byte	0x0d
	.zero		1


	//   ....[11]....
        /*0158*/ 	.word	0x00000910
        /*015c*/ 	.word	0x000000ff
        /*0160*/ 	.word	0x00000058
        /*0164*/ 	.short	0x0100
        /*0166*/ 	.byte	0x0d
	.zero		1


	//   ....[12]....
        /*0168*/ 	.word	0x00000920
        /*016c*/ 	.word	0x000000ff
        /*0170*/ 	.word	0x00000060
        /*0174*/ 	.short	0x0100
        /*0176*/ 	.byte	0x0d
	.zero		1


	//   ....[13]....
        /*0178*/ 	.word	0x00000930
        /*017c*/ 	.word	0x000000ff
        /*0180*/ 	.word	0x00000068
        /*0184*/ 	.short	0x0100
        /*0186*/ 	.byte	0x0d
	.zero		1


	//   ....[14]....
        /*0188*/ 	.word	0x00001870
        /*018c*/ 	.word	0x00000061
        /*0190*/ 	.word	0xfffffff8
        /*0194*/ 	.short	0x010a
        /*0196*/ 	.byte	0x3f
	.zero		1


	//   ....[15]....
        /*0198*/ 	.word	0x00001a40
        /*019c*/ 	.word	0x00000003
        /*01a0*/ 	.word	0x00000000
        /*01a4*/ 	.short	0x010a
        /*01a6*/ 	.byte	0x3f
	.zero		1


	//   ....[16]....
        /*01a8*/ 	.word	0x00001aa0
        /*01ac*/ 	.word	0x00000003
        /*01b0*/ 	.word	0x00000000
        /*01b4*/ 	.short	0x010a
        /*01b6*/ 	.byte	0x3f
	.zero		1


	//   ....[17]....
        /*01b8*/ 	.word	0x00002340
        /*01bc*/ 	.word	0x000000ff
        /*01c0*/ 	.word	0x00000000
        /*01c4*/ 	.short	0x010a
        /*01c6*/ 	.byte	0x04
	.zero		1


	//   ....[18]....
        /*01c8*/ 	.word	0x00002380
        /*01cc*/ 	.word	0x000000ff
        /*01d0*/ 	.word	0x00000000
        /*01d4*/ 	.short	0x010a
        /*01d6*/ 	.byte	0x04
	.zero		1


	//   ....[19]....
        /*01d8*/ 	.word	0x00002b30
        /*01dc*/ 	.word	0x00000005
        /*01e0*/ 	.word	0x00000000
        /*01e4*/ 	.short	0x0101
        /*01e6*/ 	.byte	0x3f
	.zero		1


	//   ....[20]....
        /*01e8*/ 	.word	0x00002c30
        /*01ec*/ 	.word	0x00000065
        /*01f0*/ 	.word	0x00000000
        /*01f4*/ 	.short	0x0101
        /*01f6*/ 	.byte	0x32
	.zero		1


	//   ....[21]....
        /*01f8*/ 	.word	0x00002d20
        /*01fc*/ 	.word	0x00000003
        /*0200*/ 	.word	0x00000000
        /*0204*/ 	.short	0x0101
        /*0206*/ 	.byte	0x3f
	.zero		1


	//   ....[22]....
        /*0208*/ 	.word	0x00002d80
        /*020c*/ 	.word	0x00000061
        /*0210*/ 	.word	0x00000008
        /*0214*/ 	.short	0x010a
        /*0216*/ 	.byte	0x3f
	.zero		1


	//   ....[23]....
        /*0218*/ 	.word	0x00006e60
        /*021c*/ 	.word	0x00000062
        /*0220*/ 	.word	0x00000000
        /*0224*/ 	.short	0x0101
        /*0226*/ 	.byte	0x32
	.zero		1


	//   ....[24]....
        /*0228*/ 	.word	0x000078c0
        /*022c*/ 	.word	0x0000000c
        /*0230*/ 	.word	0x00000020
        /*0234*/ 	.short	0x010a
        /*0236*/ 	.byte	0x3f
	.zero		1


	//   ....[25]....
        /*0238*/ 	.word	0x00007ea0
        /*023c*/ 	.word	0x00000003
        /*0240*/ 	.word	0x00000078
        /*0244*/ 	.short	0x0101
        /*0246*/ 	.byte	0x3f
	.zero		1


	//   ....[26]....
        /*0248*/ 	.word	0x00008610
        /*024c*/ 	.word	0x00000007
        /*0250*/ 	.word	0x00000000
        /*0254*/ 	.short	0x010a
        /*0256*/ 	.byte	0x3f
	.zero		1


	//   ....[27]....
        /*0258*/ 	.word	0x00008690
        /*025c*/ 	.word	0x00000009
        /*0260*/ 	.word	0x00000000
        /*0264*/ 	.short	0x010a
        /*0266*/ 	.byte	0x3f
	.zero		1


	//   ....[28]....
        /*0268*/ 	.word	0x00008720
        /*026c*/ 	.word	0x00000006
        /*0270*/ 	.word	0x00000000
        /*0274*/ 	.short	0x010a
        /*0276*/ 	.byte	0x3f
	.zero		1


	//   ....[29]....
        /*0278*/ 	.word	0x000087b0
        /*027c*/ 	.word	0x00000003
        /*0280*/ 	.word	0x00000000
        /*0284*/ 	.short	0x010a
        /*0286*/ 	.byte	0x3f
	.zero		1


	//   ....[30]....
        /*0288*/ 	.word	0x00008810
        /*028c*/ 	.word	0x00000061
        /*0290*/ 	.word	0xfffffff8
        /*0294*/ 	.short	0x010a
        /*0296*/ 	.byte	0x3f
	.zero		1


	//   ....[31]....
        /*0298*/ 	.word	0x00008860
        /*029c*/ 	.word	0x00000003
        /*02a0*/ 	.word	0x00000000
        /*02a4*/ 	.short	0x010a
        /*02a6*/ 	.byte	0x3f
	.zero		1


	//   ....[32]....
        /*02a8*/ 	.word	0x000088c0
        /*02ac*/ 	.word	0x00000005
        /*02b0*/ 	.word	0x00000000
        /*02b4*/ 	.short	0x010a
        /*02b6*/ 	.byte	0x3f
	.zero		1


	//   ....[33]....
        /*02b8*/ 	.word	0x00008910
        /*02bc*/ 	.word	0x00000061
        /*02c0*/ 	.word	0x00000008
        /*02c4*/ 	.short	0x010a
        /*02c6*/ 	.byte	0x3f
	.zero		1


	//   ....[34]....
        /*02c8*/ 	.word	0x000089e0
        /*02cc*/ 	.word	0x0000000c
        /*02d0*/ 	.word	0x00000020
        /*02d4*/ 	.short	0x010a
        /*02d6*/ 	.byte	0x3f
	.zero		1


	//   ....[35]....
        /*02d8*/ 	.word	0x00008ab0
        /*02dc*/ 	.word	0x00000007
        /*02e0*/ 	.word	0x00000000
        /*02e4*/ 	.short	0x010a
        /*02e6*/ 	.byte	0x3f
	.zero		1


	//   ....[36]....
        /*02e8*/ 	.word	0x00008b00
        /*02ec*/ 	.word	0x00000009
        /*02f0*/ 	.word	0x00000000
        /*02f4*/ 	.short	0x010a
        /*02f6*/ 	.byte	0x3f
	.zero		1


	//   ....[37]....
        /*02f8*/ 	.word	0x00008b50
        /*02fc*/ 	.word	0x00000006
        /*0300*/ 	.word	0x00000000
        /*0304*/ 	.short	0x010a
        /*0306*/ 	.byte	0x3f
	.zero		1


	//----- nvinfo : EIATTR_NUM_MBARRIERS
	.align		4
.L_35:
        /*0308*/ 	.byte	0x03, 0x38
        /*030a*/ 	.short	0x000e


	//----- nvinfo : EIATTR_EXIT_INSTR_OFFSETS
	.align		4
        /*030c*/ 	.byte	0x04, 0x1c
        /*030e*/ 	.short	(.L_37 - .L_36)


	//   ....[0]....
.L_36:
        /*0310*/ 	.word	0x00001490


	//   ....[1]....
        /*0314*/ 	.word	0x000014f0


	//   ....[2]....
        /*0318*/ 	.word	0x000075a0


	//   ....[3]....
        /*031c*/ 	.word	0x000075d0


	//   ....[4]....
        /*0320*/ 	.word	0x00008800


	//----- nvinfo : EIATTR_MAX_THREADS
	.align		4
.L_37:
        /*0324*/ 	.byte	0x04, 0x05
        /*0326*/ 	.short	(.L_39 - .L_38)
.L_38:
        /*0328*/ 	.word	0x00000180
        /*032c*/ 	.word	0x00000001
        /*0330*/ 	.word	0x00000001


	//----- nvinfo : EIATTR_CRS_STACK_SIZE
	.align		4
.L_39:
        /*0334*/ 	.byte	0x04, 0x1e
        /*0336*/ 	.short	(.L_41 - .L_40)
.L_40:
        /*0338*/ 	.word	0x00000000


	//----- nvinfo : EIATTR_CBANK_PARAM_SIZE
	.align		4
.L_41:
        /*033c*/ 	.byte	0x03, 0x19
        /*033e*/ 	.short	0x0470


	//----- nvinfo : EIATTR_PARAM_CBANK
	.align		4
        /*0340*/ 	.byte	0x04, 0x0a
        /*0342*/ 	.short	(.L_43 - .L_42)
	.align		4
.L_42:
        /*0344*/ 	.word	index@(.nv.constant0._ZN7cutlass13device_kernelINS_4gemm6kernel13GemmUniversalIN4cute5tupleIJiiiiEEENS1_10collective13CollectiveMmaINS1_34MainloopSm90TmaGmmaWarpSpecializedILi4ENS5_IJNS4_1CILi2EEENSA_ILi1EEESC_EEENS1_32KernelTmaWarpSpecializedPingpongEEENS5_IJNSA_ILi64EEENSA_ILi128EEESH_EEENS_10tfloat32_tENS5_IJlSC_lEEESJ_SK_NS4_8TiledMMAINS4_8MMA_AtomIJNS4_4SM904GMMA30MMA_64x128x8_F32TF32TF32_SS_TNILNSO_7ScaleInE1ELSQ_1EEEEEENS4_6LayoutINS5_IJSC_SC_SC_EEENS5_IJNSA_ILi0EEESV_SV_EEEEENS5_IJNS4_10UnderscoreESY_SY_EEEEENS4_13SM90_TMA_LOADENS4_14ComposedLayoutINS4_7SwizzleILi3ELi4ELi3EEENS4_18smem_ptr_flag_bitsILi32EEENST_INS5_IJNSA_ILi8EEENSA_ILi32EEEEEENS5_IJS18_SC_EEEEEEEvNS4_8identityENS4_23SM90_TMA_LOAD_MULTICASTES1C_vS1D_EENS_8epilogue10collective6detail29Sm90TmaWarpSpecializedAdapterINS1H_15DefaultEpilogueISJ_SK_SK_NS1G_6thread17LinearCombinationISJ_Li1EffLNS1L_9ScaleType4KindE0ELNS_15FloatRoundStyleE2ESJ_EENS1_15EpilogueDefaultEEEEEvvEEEEvNT_6ParamsE)
        /*0348*/ 	.short	0x0210
        /*034a*/ 	.short	0x0470


	//----- nvinfo : EIATTR_SW_WAR
	.align		4
.L_43:
        /*034c*/ 	.byte	0x04, 0x36
        /*034e*/ 	.short	(.L_45 - .L_44)
.L_44:
        /*0350*/ 	.word	0x00000008
.L_45:


//--------------------- .nv.callgraph             --------------------------
	.section	.nv.callgraph,"",@"SHT_CUDA_CALLGRAPH"
	.align	4
	.sectionentsize	8
	.align		4
        /*0000*/ 	.word	0x00000000
	.align		4
        /*0004*/ 	.word	0xffffffff
	.align		4
        /*0008*/ 	.word	index@(_ZN7cutlass13device_kernelINS_4gemm6kernel13GemmUniversalIN4cute5tupleIJiiiiEEENS1_10collective13CollectiveMmaINS1_34MainloopSm90TmaGmmaWarpSpecializedILi4ENS5_IJNS4_1CILi2EEENSA_ILi1EEESC_EEENS1_32KernelTmaWarpSpecializedPingpongEEENS5_IJNSA_ILi64EEENSA_ILi128EEESH_EEENS_10tfloat32_tENS5_IJlSC_lEEESJ_SK_NS4_8TiledMMAINS4_8MMA_AtomIJNS4_4SM904GMMA30MMA_64x128x8_F32TF32TF32_SS_TNILNSO_7ScaleInE1ELSQ_1EEEEEENS4_6LayoutINS5_IJSC_SC_SC_EEENS5_IJNSA_ILi0EEESV_SV_EEEEENS5_IJNS4_10UnderscoreESY_SY_EEEEENS4_13SM90_TMA_LOADENS4_14ComposedLayoutINS4_7SwizzleILi3ELi4ELi3EEENS4_18smem_ptr_flag_bitsILi32EEENST_INS5_IJNSA_ILi8EEENSA_ILi32EEEEEENS5_IJS18_SC_EEEEEEEvNS4_8identityENS4_23SM90_TMA_LOAD_MULTICASTES1C_vS1D_EENS_8epilogue10collective6detail29Sm90TmaWarpSpecializedAdapterINS1H_15DefaultEpilogueISJ_SK_SK_NS1G_6thread17LinearCombinationISJ_Li1EffLNS1L_9ScaleType4KindE0ELNS_15FloatRoundStyleE2ESJ_EENS1_15EpilogueDefaultEEEEEvvEEEEvNT_6ParamsE)
	.align		4
        /*000c*/ 	.word	index@(__assertfail)
	.align		4
        /*0010*/ 	.word	0x00000000
	.align		4
        /*0014*/ 	.word	0xfffffffe
	.align		4
        /*0018*/ 	.word	0x00000000
	.align		4
        /*001c*/ 	.word	0xfffffffd
	.align		4
        /*0020*/ 	.word	0x00000000
	.align		4
        /*0024*/ 	.word	0xfffffffc


//--------------------- .nv.constant4             --------------------------
	.section	.nv.constant4,"a",@progbits
	.align	8
	.align		8
.nv.constant4:
        /*0000*/ 	.dword	__assertfail
	.align		8
        /*0008*/ 	.dword	__unnamed_1
	.align		8
        /*0010*/ 	.dword	_ZN39_INTERNAL_2a405c03_4_k_cu_2ea00462_69394cuda3std3__45__cpo5beginE
	.align		8
        /*0018*/ 	.dword	_ZN39_INTERNAL_2a405c03_4_k_cu_2ea00462_69394cuda3std3__45__cpo3endE
	.align		8
        /*0020*/ 	.dword	_ZN39_INTERNAL_2a405c03_4_k_cu_2ea00462_69394cuda3std3__45__cpo6cbeginE
	.align		8
        /*0028*/ 	.dword	_ZN39_INTERNAL_2a405c03_4_k_cu_2ea00462_69394cuda3std3__45__cpo4cendE
	.align		8
        /*0030*/ 	.dword	_ZN39_INTERNAL_2a405c03_4_k_cu_2ea00462_69394cuda3std3__441_GLOBAL__N__2a405c03_4_k_cu_2ea00462_69396ignoreE
	.align		8
        /*0038*/ 	.dword	_ZN39_INTERNAL_2a405c03_4_k_cu_2ea00462_69394cuda3std3__419piecewise_constructE
	.align		8
        /*0040*/ 	.dword	_ZN39_INTERNAL_2a405c03_4_k_cu_2ea00462_69394cuda3std3__48in_placeE
	.align		8
        /*0048*/ 	.dword	_ZN39_INTERNAL_2a405c03_4_k_cu_2ea00462_69394cuda3std6ranges3__45__cpo4swapE
	.align		8
        /*0050*/ 	.dword	_ZN39_INTERNAL_2a405c03_4_k_cu_2ea00462_69394cuda3std6ranges3__45__cpo9iter_moveE
	.align		8
        /*0058*/ 	.dword	_ZN39_INTERNAL_2a405c03_4_k_cu_2ea00462_69394cute7productE
	.align		8
        /*0060*/ 	.dword	_ZN39_INTERNAL_2a405c03_4_k_cu_2ea00462_69394cute1_E
	.align		8
        /*0068*/ 	.dword	$str$22
	.align		8
        /*0070*/ 	.dword	$str$23


//--------------------- .text._ZN7cutlass13device_kernelINS_4gemm6kernel13GemmUniversalIN4cute5tupleIJiiiiEEENS1_10collective13CollectiveMmaINS1_34MainloopSm90TmaGmmaWarpSpecializedILi4ENS5_IJNS4_1CILi2EEENSA_ILi1EEESC_EEENS1_32KernelTmaWarpSpecializedPingpongEEENS5_IJNSA_ILi64EEENSA_ILi128EEESH_EEENS_10tfloat32_tENS5_IJlSC_lEEESJ_SK_NS4_8TiledMMAINS4_8MMA_AtomIJNS4_4SM904GMMA30MMA_64x128x8_F32TF32TF32_SS_TNILNSO_7ScaleInE1ELSQ_1EEEEEENS4_6LayoutINS5_IJSC_SC_SC_EEENS5_IJNSA_ILi0EEESV_SV_EEEEENS5_IJNS4_10UnderscoreESY_SY_EEEEENS4_13SM90_TMA_LOADENS4_14ComposedLayoutINS4_7SwizzleILi3ELi4ELi3EEENS4_18smem_ptr_flag_bitsILi32EEENST_INS5_IJNSA_ILi8EEENSA_ILi32EEEEEENS5_IJS18_SC_EEEEEEEvNS4_8identityENS4_23SM90_TMA_LOAD_MULTICASTES1C_vS1D_EENS_8epilogue10collective6detail29Sm90TmaWarpSpecializedAdapterINS1H_15DefaultEpilogueISJ_SK_SK_NS1G_6thread17LinearCombinationISJ_Li1EffLNS1L_9ScaleType4KindE0ELNS_15FloatRoundStyleE2ESJ_EENS1_15EpilogueDefaultEEEEEvvEEEEvNT_6ParamsE --------------------------
	.section	.text._ZN7cutlass13device_kernelINS_4gemm6kernel13GemmUniversalIN4cute5tupleIJiiiiEEENS1_10collective13CollectiveMmaINS1_34MainloopSm90TmaGmmaWarpSpecializedILi4ENS5_IJNS4_1CILi2EEENSA_ILi1EEESC_EEENS1_32KernelTmaWarpSpecializedPingpongEEENS5_IJNSA_ILi64EEENSA_ILi128EEESH_EEENS_10tfloat32_tENS5_IJlSC_lEEESJ_SK_NS4_8TiledMMAINS4_8MMA_AtomIJNS4_4SM904GMMA30MMA_64x128x8_F32TF32TF32_SS_TNILNSO_7ScaleInE1ELSQ_1EEEEEENS4_6LayoutINS5_IJSC_SC_SC_EEENS5_IJNSA_ILi0EEESV_SV_EEEEENS5_IJNS4_10UnderscoreESY_SY_EEEEENS4_13SM90_TMA_LOADENS4_14ComposedLayoutINS4_7SwizzleILi3ELi4ELi3EEENS4_18smem_ptr_flag_bitsILi32EEENST_INS5_IJNSA_ILi8EEENSA_ILi32EEEEEENS5_IJS18_SC_EEEEEEEvNS4_8identityENS4_23SM90_TMA_LOAD_MULTICASTES1C_vS1D_EENS_8epilogue10collective6detail29Sm90TmaWarpSpecializedAdapterINS1H_15DefaultEpilogueISJ_SK_SK_NS1G_6thread17LinearCombinationISJ_Li1EffLNS1L_9ScaleType4KindE0ELNS_15FloatRoundStyleE2ESJ_EENS1_15EpilogueDefaultEEEEEvvEEEEvNT_6ParamsE,"ax",@progbits
	.align	128
.text._ZN7cutlass13device_kernelINS_4gemm6kernel13GemmUniversalIN4cute5tupleIJiiiiEEENS1_10collective13CollectiveMmaINS1_34MainloopSm90TmaGmmaWarpSpecializedILi4ENS5_IJNS4_1CILi2EEENSA_ILi1EEESC_EEENS1_32KernelTmaWarpSpecializedPingpongEEENS5_IJNSA_ILi64EEENSA_ILi128EEESH_EEENS_10tfloat32_tENS5_IJlSC_lEEESJ_SK_NS4_8TiledMMAINS4_8MMA_AtomIJNS4_4SM904GMMA30MMA_64x128x8_F32TF32TF32_SS_TNILNSO_7ScaleInE1ELSQ_1EEEEEENS4_6LayoutINS5_IJSC_SC_SC_EEENS5_IJNSA_ILi0EEESV_SV_EEEEENS5_IJNS4_10UnderscoreESY_SY_EEEEENS4_13SM90_TMA_LOADENS4_14ComposedLayoutINS4_7SwizzleILi3ELi4ELi3EEENS4_18smem_ptr_flag_bitsILi32EEENST_INS5_IJNSA_ILi8EEENSA_ILi32EEEEEENS5_IJS18_SC_EEEEEEEvNS4_8identityENS4_23SM90_TMA_LOAD_MULTICASTES1C_vS1D_EENS_8epilogue10collective6detail29Sm90TmaWarpSpecializedAdapterINS1H_15DefaultEpilogueISJ_SK_SK_NS1G_6thread17LinearCombinationISJ_Li1EffLNS1L_9ScaleType4KindE0ELNS_15FloatRoundStyleE2ESJ_EENS1_15EpilogueDefaultEEEEEvvEEEEvNT_6ParamsE:
        .type           _ZN7cutlass13device_kernelINS_4gemm6kernel13GemmUniversalIN4cute5tupleIJiiiiEEENS1_10collective13CollectiveMmaINS1_34MainloopSm90TmaGmmaWarpSpecializedILi4ENS5_IJNS4_1CILi2EEENSA_ILi1EEESC_EEENS1_32KernelTmaWarpSpecializedPingpongEEENS5_IJNSA_ILi64EEENSA_ILi128EEESH_EEENS_10tfloat32_tENS5_IJlSC_lEEESJ_SK_NS4_8TiledMMAINS4_8MMA_AtomIJNS4_4SM904GMMA30MMA_64x128x8_F32TF32TF32_SS_TNILNSO_7ScaleInE1ELSQ_1EEEEEENS4_6LayoutINS5_IJSC_SC_SC_EEENS5_IJNSA_ILi0EEESV_SV_EEEEENS5_IJNS4_10UnderscoreESY_SY_EEEEENS4_13SM90_TMA_LOADENS4_14ComposedLayoutINS4_7SwizzleILi3ELi4ELi3EEENS4_18smem_ptr_flag_bitsILi32EEENST_INS5_IJNSA_ILi8EEENSA_ILi32EEEEEENS5_IJS18_SC_EEEEEEEvNS4_8identityENS4_23SM90_TMA_LOAD_MULTICASTES1C_vS1D_EENS_8epilogue10collective6detail29Sm90TmaWarpSpecializedAdapterINS1H_15DefaultEpilogueISJ_SK_SK_NS1G_6thread17LinearCombinationISJ_Li1EffLNS1L_9ScaleType4KindE0ELNS_15FloatRoundStyleE2ESJ_EENS1_15EpilogueDefaultEEEEEvvEEEEvNT_6ParamsE,@function
        .size           _ZN7cutlass13device_kernelINS_4gemm6kernel13GemmUniversalIN4cute5tupleIJiiiiEEENS1_10collective13CollectiveMmaINS1_34MainloopSm90TmaGmmaWarpSpecializedILi4ENS5_IJNS4_1CILi2EEENSA_ILi1EEESC_EEENS1_32KernelTmaWarpSpecializedPingpongEEENS5_IJNSA_ILi64EEENSA_ILi128EEESH_EEENS_10tfloat32_tENS5_IJlSC_lEEESJ_SK_NS4_8TiledMMAINS4_8MMA_AtomIJNS4_4SM904GMMA30MMA_64x128x8_F32TF32TF32_SS_TNILNSO_7ScaleInE1ELSQ_1EEEEEENS4_6LayoutINS5_IJSC_SC_SC_EEENS5_IJNSA_ILi0EEESV_SV_EEEEENS5_IJNS4_10UnderscoreESY_SY_EEEEENS4_13SM90_TMA_LOADENS4_14ComposedLayoutINS4_7SwizzleILi3ELi4ELi3EEENS4_18smem_ptr_flag_bitsILi32EEENST_INS5_IJNSA_ILi8EEENSA_ILi32EEEEEENS5_IJS18_SC_EEEEEEEvNS4_8identityENS4_23SM90_TMA_LOAD_MULTICASTES1C_vS1D_EENS_8epilogue10collective6detail29Sm90TmaWarpSpecializedAdapterINS1H_15DefaultEpilogueISJ_SK_SK_NS1G_6thread17LinearCombinationISJ_Li1EffLNS1L_9ScaleType4KindE0ELNS_15FloatRoundStyleE2ESJ_EENS1_15EpilogueDefaultEEEEEvvEEEEvNT_6ParamsE,(.L_x_200 - _ZN7cutlass13device_kernelINS_4gemm6kernel13GemmUniversalIN4cute5tupleIJiiiiEEENS1_10collective13CollectiveMmaINS1_34MainloopSm90TmaGmmaWarpSpecializedILi4ENS5_IJNS4_1CILi2EEENSA_ILi1EEESC_EEENS1_32KernelTmaWarpSpecializedPingpongEEENS5_IJNSA_ILi64EEENSA_ILi128EEESH_EEENS_10tfloat32_tENS5_IJlSC_lEEESJ_SK_NS4_8TiledMMAINS4_8MMA_AtomIJNS4_4SM904GMMA30MMA_64x128x8_F32TF32TF32_SS_TNILNSO_7ScaleInE1ELSQ_1EEEEEENS4_6LayoutINS5_IJSC_SC_SC_EEENS5_IJNSA_ILi0EEESV_SV_EEEEENS5_IJNS4_10UnderscoreESY_SY_EEEEENS4_13SM90_TMA_LOADENS4_14ComposedLayoutINS4_7SwizzleILi3ELi4ELi3EEENS4_18smem_ptr_flag_bitsILi32EEENST_INS5_IJNSA_ILi8EEENSA_ILi32EEEEEENS5_IJS18_SC_EEEEEEEvNS4_8identityENS4_23SM90_TMA_LOAD_MULTICASTES1C_vS1D_EENS_8epilogue10collective6detail29Sm90TmaWarpSpecializedAdapterINS1H_15DefaultEpilogueISJ_SK_SK_NS1G_6thread17LinearCombinationISJ_Li1EffLNS1L_9ScaleType4KindE0ELNS_15FloatRoundStyleE2ESJ_EENS1_15EpilogueDefaultEEEEEvvEEEEvNT_6ParamsE)
        .other          _ZN7cutlass13device_kernelINS_4gemm6kernel13GemmUniversalIN4cute5tupleIJiiiiEEENS1_10collective13CollectiveMmaINS1_34MainloopSm90TmaGmmaWarpSpecializedILi4ENS5_IJNS4_1CILi2EEENSA_ILi1EEESC_EEENS1_32KernelTmaWarpSpecializedPingpongEEENS5_IJNSA_ILi64EEENSA_ILi128EEESH_EEENS_10tfloat32_tENS5_IJlSC_lEEESJ_SK_NS4_8TiledMMAINS4_8MMA_AtomIJNS4_4SM904GMMA30MMA_64x128x8_F32TF32TF32_SS_TNILNSO_7ScaleInE1ELSQ_1EEEEEENS4_6LayoutINS5_IJSC_SC_SC_EEENS5_IJNSA_ILi0EEESV_SV_EEEEENS5_IJNS4_10UnderscoreESY_SY_EEEEENS4_13SM90_TMA_LOADENS4_14ComposedLayoutINS4_7SwizzleILi3ELi4ELi3EEENS4_18smem_ptr_flag_bitsILi32EEENST_INS5_IJNSA_ILi8EEENSA_ILi32EEEEEENS5_IJS18_SC_EEEEEEEvNS4_8identityENS4_23SM90_TMA_LOAD_MULTICASTES1C_vS1D_EENS_8epilogue10collective6detail29Sm90TmaWarpSpecializedAdapterINS1H_15DefaultEpilogueISJ_SK_SK_NS1G_6thread17LinearCombinationISJ_Li1EffLNS1L_9ScaleType4KindE0ELNS_15FloatRoundStyleE2ESJ_EENS1_15EpilogueDefaultEEEEEvvEEEEvNT_6ParamsE,@"STO_CUDA_ENTRY STV_DEFAULT"
_ZN7cutlass13device_kernelINS_4gemm6kernel13GemmUniversalIN4cute5tupleIJiiiiEEENS1_10collective13CollectiveMmaINS1_34MainloopSm90TmaGmmaWarpSpecializedILi4ENS5_IJNS4_1CILi2EEENSA_ILi1EEESC_EEENS1_32KernelTmaWarpSpecializedPingpongEEENS5_IJNSA_ILi64EEENSA_ILi128EEESH_EEENS_10tfloat32_tENS5_IJlSC_lEEESJ_SK_NS4_8TiledMMAINS4_8MMA_AtomIJNS4_4SM904GMMA30MMA_64x128x8_F32TF32TF32_SS_TNILNSO_7ScaleInE1ELSQ_1EEEEEENS4_6LayoutINS5_IJSC_SC_SC_EEENS5_IJNSA_ILi0EEESV_SV_EEEEENS5_IJNS4_10UnderscoreESY_SY_EEEEENS4_13SM90_TMA_LOADENS4_14ComposedLayoutINS4_7SwizzleILi3ELi4ELi3EEENS4_18smem_ptr_flag_bitsILi32EEENST_INS5_IJNSA_ILi8EEENSA_ILi32EEEEEENS5_IJS18_SC_EEEEEEEvNS4_8identityENS4_23SM90_TMA_LOAD_MULTICASTES1C_vS1D_EENS_8epilogue10collective6detail29Sm90TmaWarpSpecializedAdapterINS1H_15DefaultEpilogueISJ_SK_SK_NS1G_6thread17LinearCombinationISJ_Li1EffLNS1L_9ScaleType4KindE0ELNS_15FloatRoundStyleE2ESJ_EENS1_15EpilogueDefaultEEEEEvvEEEEvNT_6ParamsE:
[----:B------:R-:W0:Y:S01]  /*0000*/  LDC R1, c[0x0][0x28] ;  /* 0x00000a00ff017b82 */ /* 0x000e220000000800 */
[----:B------:R-:W1:Y:S01]  /*0010*/  S2R R3, SR_TID.X ;  /* 0x0000000000037919 */ /* 0x000e620000002100 */
[----:B------:R-:W-:Y:S01]  /*0020*/  ELECT P0, URZ, PT ;  /* 0x00000000003f782f */ /* 0x000fe20003800000 */
[----:B------:R-:W-:Y:S01]  /*0030*/  BSSY B0, `(.L_x_0) ;  /* 0x0000014000007945 */ /* 0x000fe20003800000 */
[--C-:B-1----:R-:W-:Y:S02]  /*0040*/  SHF.R.U32.HI R0, RZ, 0x5, R3.reuse ;  /* 0x00000005ff007819 */ /* 0x102fe40000011603 */
[----:B------:R-:W-:-:S03]  /*0050*/  SHF.R.U32.HI R5, RZ, 0x7, R3 ;  /* 0x00000007ff057819 */ /* 0x000fc60000011603 */
[----:B------:R-:W1:Y:S02]  /*0060*/  SHFL.IDX PT, R2, R0, RZ, 0x1f ;  /* 0x00001fff00027589 */ /* 0x000e6400000e0000 */
[----:B-1----:R-:W-:Y:S02]  /*0070*/  R2UR UR6, R2 ;  /* 0x00000000020672ca */ /* 0x002fe400000e0000 */
[----:B------:R1:W2:Y:S11]  /*0080*/  SHFL.IDX PT, R2, R5, RZ, 0x1f ;  /* 0x00001fff05027589 */ /* 0x0002b600000e0000 */
[----:B------:R-:W-:-:S02]  /*0090*/  USHF.R.S32.HI UR4, URZ, 0x1f, UR6 ;  /* 0x0000001f3f047899 */ /* 0x000fc40008011406 */
[----:B------:R-:W-:Y:S02]  /*00a0*/  ISETP.NE.OR P0, PT, RZ, UR6, !P0 ;  /* 0x00000006ff007c0c */ /* 0x000fe4000c705670 */
[----:B------:R-:W-:-:S04]  /*00b0*/  ULEA.HI UR4, UR4, UR6, URZ, 0x2 ;  /* 0x0000000604047291 */ /* 0x000fc8000f8f103f */
[----:B------:R-:W-:-:S04]  /*00c0*/  ULOP3.LUT UR4, UR4, 0xfffffffc, URZ, 0xc0, !UPT ;  /* 0xfffffffc04047892 */ /* 0x000fc8000f8ec03f */
[----:B------:R-:W-:-:S03]  /*00d0*/  UIADD3 UR6, UR6, -UR4, URZ ;  /* 0x8000000406067290 */ /* 0x000fc6000fffe03f */
[----:B012---:R-:W-:Y:S09]  /*00e0*/  @P0 BRA `(.L_x_1) ;  /* 0x0000000000200947 */ /* 0x007ff20003800000 */
[----:B------:R-:W-:Y:S02]  /*00f0*/  ULDC.64 UR4, c[0x0][0x198] ;  /* 0x0000660000047ab9 */ /* 0x000fe40000000a00 */
[----:B------:R-:W-:Y:S02]  /*0100*/  UIADD3 UR8, UP0, UR4, 0xf0, URZ ;  /* 0x000000f004087890 */ /* 0x000fe4000ff1e03f */
[----:B------:R-:W-:Y:S02]  /*0110*/  UIADD3 UR4, UP1, UR4, 0x1f0, URZ ;  /* 0x000001f004047890 */ /* 0x000fe4000ff3e03f */
[----:B------:R-:W-:Y:S02]  /*0120*/  UIADD3.X UR9, URZ, UR5, URZ, UP0, !UPT ;  /* 0x000000053f097290 */ /* 0x000fe400087fe43f */
[----:B------:R-:W-:-:S07]  /*0130*/  UIADD3.X UR5, URZ, UR5, URZ, UP1, !UPT ;  /* 0x000000053f057290 */ /* 0x000fce0008ffe43f */
[----:B------:R0:W-:Y:S02]  /*0140*/  UTMACCTL.PF [UR8] ;  /* 0x00000000080079b9 */ /* 0x0001e40008040000 */
[----:B------:R0:W-:Y:S02]  /*0150*/  UTMACCTL.PF [UR4] ;  /* 0x00000000040079b9 */ /* 0x0001e40008040000 */
[----:B0-----:R-:W-:Y:S01]  /*0160*/  NOP ;  /* 0x0000000000007918 */ /* 0x001fe20000000000 */
.L_x_1:
[----:B------:R-:W-:Y:S05]  /*0170*/  BSYNC B0 ;  /* 0x0000000000007941 */ /* 0x000fea0003800000 */
.L_x_0:
[----:B------:R-:W0:Y:S01]  /*0180*/  SHFL.IDX PT, R6, R0, RZ, 0x1f ;  /* 0x00001fff00067589 */ /* 0x000e2200000e0000 */
[----:B------:R-:W-:Y:S01]  /*0190*/  R2UR UR19, R2 ;  /* 0x00000000021372ca */ /* 0x000fe200000e0000 */
[----:B------:R-:W-:-:S04]  /*01a0*/  UISETP.NE.AND UP0, UPT, UR6, 0x3, UPT ;  /* 0x000000030600788c */ /* 0x000fc8000bf05270 */
[----:B------:R-:W-:-:S08]  /*01b0*/  UISETP.EQ.OR UP0, UPT, UR6, URZ, !UP0 ;  /* 0x0000003f0600728c */ /* 0x000fd0000c702670 */
[----:B------:R-:W-:Y:S02]  /*01c0*/  UIADD3 UR14, UR19, -0x1, URZ ;  /* 0xffffffff130e7890 */ /* 0x000fe4000fffe03f */
[----:B------:R-:W-:Y:S02]  /*01d0*/  UISETP.EQ.AND UP0, UPT, UR19, URZ, UP0 ;  /* 0x0000003f1300728c */ /* 0x000fe40008702270 */
[----:B------:R-:W-:Y:S02]  /*01e0*/  UISETP.GE.U32.AND UP1, UPT, UR14, 0x2, UPT ;  /* 0x000000020e00788c */ /* 0x000fe4000bf26070 */
[----:B------:R-:W-:Y:S01]  /*01f0*/  USEL UR39, URZ, 0x1, !UP0 ;  /* 0x000000013f277887 */ /* 0x000fe2000c000000 */
[----:B0-----:R-:W-:-:S03]  /*0200*/  ISETP.NE.AND P0, PT, R6, RZ, PT ;  /* 0x000000ff0600720c */ /* 0x001fc60003f05270 */
[----:B------:R-:W-:-:S10]  /*0210*/  USEL UR39, UR39, 0x2, UP1 ;  /* 0x0000000227277887 */ /* 0x000fd40008800000 */
[----:B------:R-:W-:Y:S05]  /*0220*/  @P0 BRA `(.L_x_2) ;  /* 0x0000000000580947 */ /* 0x000fea0003800000 */
[----:B------:R-:W0:Y:S01]  /*0230*/  S2UR UR7, SR_CgaCtaId ;  /* 0x00000000000779c3 */ /* 0x000e220000008800 */
[----:B------:R-:W-:Y:S01]  /*0240*/  UMOV UR4, 0x400 ;  /* 0x0000040000047882 */ /* 0x000fe20000000000 */
[----:B------:R-:W-:Y:S01]  /*0250*/  UMOV UR5, 0x1 ;  /* 0x0000000100057882 */ /* 0x000fe20000000000 */
[----:B------:R-:W-:Y:S01]  /*0260*/  UMOV UR8, 0x2 ;  /* 0x0000000200087882 */ /* 0x000fe20000000000 */
[----:B------:R-:W-:Y:S01]  /*0270*/  ELECT P0, URZ, PT ;  /* 0x00000000003f782f */ /* 0x000fe20003800000 */
[----:B------:R-:W-:-:S04]  /*0280*/  UIADD3 UR8, -UR8, 0x100000, URZ ;  /* 0x0010000008087890 */ /* 0x000fc8000fffe13f */
[----:B------:R-:W-:Y:S02]  /*0290*/  USHF.L.U32 UR9, UR8, 0xb, URZ ;  /* 0x0000000b08097899 */ /* 0x000fe4000800063f */
[----:B------:R-:W-:Y:S02]  /*02a0*/  USHF.L.U32 UR8, UR8, 0x1, URZ ;  /* 0x0000000108087899 */ /* 0x000fe4000800063f */
[----:B0-----:R-:W-:Y:S02]  /*02b0*/  ULEA UR7, UR7, UR4, 0x18 ;  /* 0x0000000407077291 */ /* 0x001fe4000f8ec03f */
[----:B------:R-:W-:-:S04]  /*02c0*/  UIADD3 UR4, -UR5, 0x100000, URZ ;  /* 0x0010000005047890 */ /* 0x000fc8000fffe13f */
[----:B------:R-:W-:Y:S02]  /*02d0*/  USHF.L.U32 UR5, UR4, 0xb, URZ ;  /* 0x0000000b04057899 */ /* 0x000fe4000800063f */
[----:B------:R-:W-:Y:S01]  /*02e0*/  USHF.L.U32 UR4, UR4, 0x1, URZ ;  /* 0x0000000104047899 */ /* 0x000fe2000800063f */
[----:B------:R-:W0:Y:S11]  /*02f0*/  FENCE.VIEW.ASYNC.S ;  /* 0x00000000000073c6 */ /* 0x000e360000000000 */
[----:B0-----:R0:W1:Y:S01]  /*0300*/  SYNCS.EXCH.64 URZ, [UR7], UR4 ;  /* 0x00000004073f75b2 */ /* 0x0010620008000100 */
[----:B------:R0:W2:Y:S01]  /*0310*/  SYNCS.EXCH.64 URZ, [UR7+0x20], UR8 ;  /* 0x00002008073f75b2 */ /* 0x0000a20008000100 */
[----:B------:R0:W3:Y:S01]  /*0320*/  SYNCS.EXCH.64 URZ, [UR7+0x8], UR4 ;  /* 0x00000804073f75b2 */ /* 0x0000e20008000100 */
[----:B------:R0:W4:Y:S01]  /*0330*/  SYNCS.EXCH.64 URZ, [UR7+0x28], UR8 ;  /* 0x00002808073f75b2 */ /* 0x0001220008000100 */
[----:B------:R0:W0:Y:S01]  /*0340*/  SYNCS.EXCH.64 URZ, [UR7+0x10], UR4 ;  /* 0x00001004073f75b2 */ /* 0x0000220008000100 */
[----:B------:R0:W0:Y:S01]  /*0350*/  SYNCS.EXCH.64 URZ, [UR7+0x30], UR8 ;  /* 0x00003008073f75b2 */ /* 0x0000220008000100 */
[----:B------:R0:W0:Y:S01]  /*0360*/  SYNCS.EXCH.64 URZ, [UR7+0x18], UR4 ;  /* 0x00001804073f75b2 */ /* 0x0000220008000100 */
[----:B------:R0:W0:Y:S01]  /*0370*/  SYNCS.EXCH.64 URZ, [UR7+0x38], UR8 ;  /* 0x00003808073f75b2 */ /* 0x0000220008000100 */
[----:B------:R-:W-:Y:S01]  /*0380*/  NOP ;  /* 0x0000000000007918 */ /* 0x000fe20000000000 */
.L_x_2:
[----:B------:R-:W5:Y:S01]  /*0390*/  S2UR UR15, SR_CTAID.X ;  /* 0x00000000000f79c3 */ /* 0x000f620000002500 */
[----:B------:R-:W-:Y:S01]  /*03a0*/  SHF.R.S32.HI R2, RZ, 0x1f, R3 ;  /* 0x0000001fff027819 */ /* 0x000fe20000011403 */
[----:B------:R-:W1:Y:S01]  /*03b0*/  SHFL.IDX PT, R7, R0, RZ, 0x1f ;  /* 0x00001fff00077589 */ /* 0x000e6200000e0000 */
[----:B------:R-:W-:Y:S02]  /*03c0*/  ELECT P0, URZ, PT ;  /* 0x00000000003f782f */ /* 0x000fe40003800000 */
[----:B------:R-:W-:Y:S01]  /*03d0*/  SHF.R.S32.HI R11, RZ, 0x1f, R6 ;  /* 0x0000001fff0b7819 */ /* 0x000fe20000011406 */
[----:B0-----:R-:W-:Y:S01]  /*03e0*/  ULDC UR4, c[0x0][0x150] ;  /* 0x0000540000047ab9 */ /* 0x001fe20000000800 */
[----:B------:R-:W-:Y:S01]  /*03f0*/  LEA.HI R2, R2, R3, RZ, 0x7 ;  /* 0x0000000302027211 */ /* 0x000fe200078f38ff */
[----:B------:R-:W0:Y:S01]  /*0400*/  SHFL.IDX PT, R8, R0, RZ, 0x1f ;  /* 0x00001fff00087589 */ /* 0x000e2200000e0000 */
[----:B------:R-:W2:Y:S01]  /*0410*/  S2UR UR8, SR_CTAID.Y ;  /* 0x00000000000879c3 */ /* 0x000ea20000002600 */
[----:B------:R-:W-:-:S02]  /*0420*/  ELECT P1, URZ, PT ;  /* 0x00000000003f782f */ /* 0x000fc40003820000 */
[----:B------:R-:W-:Y:S01]  /*0430*/  LOP3.LUT R2, R2, 0xffffff80, RZ, 0xc0, !PT ;  /* 0xffffff8002027812 */ /* 0x000fe200078ec0ff */
[----:B------:R-:W-:Y:S01]  /*0440*/  ULDC UR7, c[0x0][0x144] ;  /* 0x0000510000077ab9 */ /* 0x000fe20000000800 */
[----:B------:R-:W-:Y:S01]  /*0450*/  LEA.HI R11, R11, R6, RZ, 0x2 ;  /* 0x000000060b0b7211 */ /* 0x000fe200078f10ff */
[----:B------:R-:W-:Y:S01]  /*0460*/  UMOV UR18, 0x80 ;  /* 0x0000008000127882 */ /* 0x000fe20000000000 */
[----:B------:R-:W-:Y:S01]  /*0470*/  NOP ;  /* 0x0000000000007918 */ /* 0x000fe20000000000 */
[----:B------:R-:W-:Y:S01]  /*0480*/  IMAD.IADD R4, R3, 0x1, -R2 ;  /* 0x0000000103047824 */ /* 0x000fe200078e0a02 */
[----:B------:R-:W-:Y:S01]  /*0490*/  LOP3.LUT R11, R11, 0x3ffffffc, RZ, 0xc0, !PT ;  /* 0x3ffffffc0b0b7812 */ /* 0x000fe200078ec0ff */
[----:B------:R-:W-:Y:S01]  /*04a0*/  NOP ;  /* 0x0000000000007918 */ /* 0x000fe20000000000 */
[----:B------:R-:W-:Y:S01]  /*04b0*/  ULDC UR17, c[0x0][0x148] ;  /* 0x0000520000117ab9 */ /* 0x000fe20000000800 */
[----:B------:R-:W-:Y:S01]  /*04c0*/  IMAD.MOV.U32 R23, RZ, RZ, 0x1 ;  /* 0x00000001ff177424 */ /* 0x000fe200078e00ff */
[----:B------:R-:W-:Y:S01]  /*04d0*/  SHF.R.S32.HI R9, RZ, 0x1f, R4 ;  /* 0x0000001fff097819 */ /* 0x000fe20000011404 */
[----:B------:R-:W-:Y:S01]  /*04e0*/  IMAD.IADD R11, R6, 0x1, -R11 ;  /* 0x00000001060b7824 */ /* 0x000fe200078e0a0b */
[----:B------:R-:W3:Y:S01]  /*04f0*/  SHFL.IDX PT, R5, R5, RZ, 0x1f ;  /* 0x00001fff05057589 */ /* 0x000ee200000e0000 */
[----:B------:R-:W-:-:S02]  /*0500*/  ISETP.NE.AND P2, PT, RZ, UR19, PT ;  /* 0x00000013ff007c0c */ /* 0x000fc4000bf45270 */
[----:B-----5:R-:W-:Y:S02]  /*0510*/  I2FP.F32.U32 R10, UR15 ;  /* 0x0000000f000a7c45 */ /* 0x020fe40008201000 */
[----:B------:R-:W-:Y:S02]  /*0520*/  LEA.HI R2, R9, R4, RZ, 0x3 ;  /* 0x0000000409027211 */ /* 0x000fe400078f18ff */
[----:B-1----:R-:W-:Y:S01]  /*0530*/  ISETP.NE.OR P0, PT, R7, RZ, !P0 ;  /* 0x000000ff0700720c */ /* 0x002fe20004705670 */
[----:B------:R-:W-:Y:S01]  /*0540*/  FMUL R10, R10, UR4 ;  /* 0x000000040a0a7c20 */ /* 0x000fe20008400000 */
[--C-:B------:R-:W-:Y:S01]  /*0550*/  SHF.R.S32.HI R7, RZ, 0x3, R2.reuse ;  /* 0x00000003ff077819 */ /* 0x100fe20000011402 */
[----:B------:R-:W-:Y:S01]  /*0560*/  ULDC UR4, c[0x0][0x154] ;  /* 0x0000550000047ab9 */ /* 0x000fe20000000800 */
[----:B------:R-:W-:Y:S02]  /*0570*/  SHF.R.S32.HI R2, RZ, 0x1f, R2 ;  /* 0x0000001fff027819 */ /* 0x000fe40000011402 */
[----:B0-----:R-:W-:Y:S01]  /*0580*/  ISETP.NE.OR P1, PT, R8, RZ, !P1 ;  /* 0x000000ff0800720c */ /* 0x001fe20004f25670 */
[----:B------:R-:W0:Y:S01]  /*0590*/  F2I.U32.TRUNC.NTZ R10, R10 ;  /* 0x0000000a000a7305 */ /* 0x000e22000020f000 */
[----:B------:R-:W-:-:S02]  /*05a0*/  LEA.HI R2, R2, R7, RZ, 0x2 ;  /* 0x0000000702027211 */ /* 0x000fc400078f10ff */
[----:B--2---:R-:W-:Y:S02]  /*05b0*/  I2FP.F32.U32 R0, UR8 ;  /* 0x0000000800007c45 */ /* 0x004fe40008201000 */
[----:B------:R-:W-:Y:S01]  /*05c0*/  LOP3.LUT R2, R2, 0xfffffffc, RZ, 0xc0, !PT ;  /* 0xfffffffc02027812 */ /* 0x000fe200078ec0ff */
[----:B------:R-:W-:Y:S02]  /*05d0*/  VOTEU.ALL UP0, P0 ;  /* 0x00000000003f7886 */ /* 0x000fe40000000000 */
[----:B------:R-:W-:Y:S02]  /*05e0*/  FMUL R6, R0, UR4 ;  /* 0x0000000400067c20 */ /* 0x000fe40008400000 */
[----:B------:R-:W-:Y:S01]  /*05f0*/  IMAD.IADD R2, R7, 0x1, -R2 ;  /* 0x0000000107027824 */ /* 0x000fe200078e0a02 */
[----:B------:R-:W1:Y:S01]  /*0600*/  @!UP0 S2UR UR11, SR_CgaCtaId ;  /* 0x00000000000b89c3 */ /* 0x000e620000008800 */
[----:B------:R-:W-:Y:S01]  /*0610*/  VOTEU.ALL UP1, P1 ;  /* 0x00000000003f7886 */ /* 0x000fe20000820000 */
[----:B------:R-:W-:Y:S01]  /*0620*/  @!UP0 UMOV UR10, 0x400 ;  /* 0x00000400000a8882 */ /* 0x000fe20000000000 */
[----:B------:R-:W-:Y:S01]  /*0630*/  IMAD R2, R11, 0x4, R2 ;  /* 0x000000040b027824 */ /* 0x000fe200078e0202 */
[----:B0-----:R-:W-:Y:S01]  /*0640*/  R2UR UR4, R10 ;  /* 0x000000000a0472ca */ /* 0x001fe200000e0000 */
[----:B------:R-:W0:Y:S01]  /*0650*/  F2I.U32.TRUNC.NTZ R6, R6 ;  /* 0x0000000600067305 */ /* 0x000e22000020f000 */
[----:B------:R-:W-:Y:S01]  /*0660*/  @!UP1 UMOV UR13, 0x400 ;  /* 0x00000400000d9882 */ /* 0x000fe20000000000 */
[C---:B------:R-:W-:Y:S01]  /*0670*/  IMAD.SHL.U32 R7, R2.reuse, 0x4, RZ ;  /* 0x0000000402077824 */ /* 0x040fe200078e00ff */
[----:B------:R-:W-:Y:S01]  /*0680*/  LEA.HI R0, R2, R2, RZ, 0x1 ;  /* 0x0000000202007211 */ /* 0x000fe200078f08ff */
[----:B------:R-:W2:Y:S01]  /*0690*/  @!UP1 S2UR UR16, SR_CgaCtaId ;  /* 0x00000000001099c3 */ /* 0x000ea20000008800 */
[----:B------:R-:W-:Y:S01]  /*06a0*/  VOTEU.ALL UP2, P1 ;  /* 0x00000000003f7886 */ /* 0x000fe20000840000 */
[----:B------:R-:W-:Y:S01]  /*06b0*/  VOTEU.ALL UP3, P1 ;  /* 0x00000000003f7886 */ /* 0x000fe20000860000 */
[----:B------:R-:W-:Y:S01]  /*06c0*/  LOP3.LUT R11, R0, 0xfffffffe, RZ, 0xc0, !PT ;  /* 0xfffffffe000b7812 */ /* 0x000fe200078ec0ff */
[----:B------:R-:W-:Y:S01]  /*06d0*/  VOTEU.ALL UP4, P1 ;  /* 0x00000000003f7886 */ /* 0x000fe20000880000 */
[----:B------:R-:W-:Y:S01]  /*06e0*/  LOP3.LUT R22, R2, 0xc, R7, 0x78, !PT ;  /* 0x0000000c02167812 */ /* 0x000fe200078e7807 */
[----:B------:R-:W-:-:S02]  /*06f0*/  VOTEU.ALL UP5, P1 ;  /* 0x00000000003f7886 */ /* 0x000fc400008a0000 */
[----:B------:R-:W-:Y:S01]  /*0700*/  IMAD.IADD R11, R2, 0x1, -R11 ;  /* 0x00000001020b7824 */ /* 0x000fe200078e0a0b */
[----:B------:R-:W-:Y:S01]  /*0710*/  UIADD3 UR4, -UR4, URZ, URZ ;  /* 0x0000003f04047290 */ /* 0x000fe2000fffe13f */
[----:B------:R-:W5:Y:S01]  /*0720*/  LDC R2, c[0x0][0x140] ;  /* 0x00005000ff027b82 */ /* 0x000f620000000800 */
[----:B0-----:R-:W-:Y:S02]  /*0730*/  R2UR UR9, R6 ;  /* 0x00000000060972ca */ /* 0x001fe400000e0000 */
[----:B------:R-:W-:Y:S02]  /*0740*/  UIMAD UR7, UR7, UR4, UR15 ;  /* 0x00000004070772a4 */ /* 0x000fe4000f8e020f */
[----:B-1----:R-:W-:Y:S01]  /*0750*/  @!UP0 ULEA UR12, UR11, UR10, 0x18 ;  /* 0x0000000a0b0c8291 */ /* 0x002fe2000f8ec03f */
[----:B------:R-:W-:Y:S01]  /*0760*/  UMOV UR4, 0x20 ;  /* 0x0000002000047882 */ /* 0x000fe20000000000 */
[----:B------:R-:W-:-:S04]  /*0770*/  @!UP1 UIADD3 UR10, -UR18, 0x100000, URZ ;  /* 0x00100000120a9890 */ /* 0x000fc8000fffe13f */
[----:B------:R-:W-:Y:S02]  /*0780*/  @!UP1 USHF.L.U32 UR11, UR10, 0xb, URZ ;  /* 0x0000000b0a0b9899 */ /* 0x000fe4000800063f */
[----:B------:R-:W-:Y:S01]  /*0790*/  @!UP1 USHF.L.U32 UR10, UR10, 0x1, URZ ;  /* 0x000000010a0a9899 */ /* 0x000fe2000800063f */
[----:B------:R-:W-:Y:S01]  /*07a0*/  ISETP.NE.AND P3, PT, R11, UR7, PT ;  /* 0x000000070b007c0c */ /* 0x000fe2000bf65270 */
[----:B------:R-:W-:-:S04]  /*07b0*/  @!UP0 UIADD3 UR4, -UR4, 0x100000, URZ ;  /* 0x0010000004048890 */ /* 0x000fc8000fffe13f */
[----:B------:R-:W-:Y:S02]  /*07c0*/  @!UP0 USHF.L.U32 UR5, UR4, 0xb, URZ ;  /* 0x0000000b04058899 */ /* 0x000fe4000800063f */
[----:B------:R-:W-:Y:S01]  /*07d0*/  @!UP0 USHF.L.U32 UR4, UR4, 0x1, URZ ;  /* 0x0000000104048899 */ /* 0x000fe2000800063f */
[----:B------:R-:W-:Y:S01]  /*07e0*/  VOTEU.ALL UP0, P0 ;  /* 0x00000000003f7886 */ /* 0x000fe20000000000 */
[----:B--2---:R-:W-:Y:S01]  /*07f0*/  @!UP1 ULEA UR13, UR16, UR13, 0x18 ;  /* 0x0000000d100d9291 */ /* 0x004fe2000f8ec03f */
[----:B------:R-:W-:Y:S01]  /*0800*/  VOTEU.ALL UP1, P0 ;  /* 0x00000000003f7886 */ /* 0x000fe20000020000 */
[----:B------:R-:W-:Y:S01]  /*0810*/  UIADD3 UR9, -UR9, URZ, URZ ;  /* 0x0000003f09097290 */ /* 0x000fe2000fffe13f */
[----:B------:R-:W-:Y:S01]  /*0820*/  LOP3.LUT P0, RZ, R4, 0x7, RZ, 0xc0, !PT ;  /* 0x0000000704ff7812 */ /* 0x000fe2000780c0ff */
[----:B------:R-:W0:Y:S06]  /*0830*/  FENCE.VIEW.ASYNC.S ;  /* 0x00000000000073c6 */ /* 0x000e2c0000000000 */
[----:B0-----:R-:W0:Y:S01]  /*0840*/  @!UP0 SYNCS.EXCH.64 URZ, [UR12+0x70], UR4 ;  /* 0x000070040c3f85b2 */ /* 0x001e220008000100 */
[----:B------:R-:W-:-:S02]  /*0850*/  @P3 LEA.HI R0, R22, R22, RZ, 0x1 ;  /* 0x0000001616003211 */ /* 0x000fc400078f08ff */
[----:B-----5:R-:W-:Y:S02]  /*0860*/  ISETP.EQ.U32.AND P1, PT, R2, 0x1, PT ;  /* 0x000000010200780c */ /* 0x020fe40003f22070 */
[----:B------:R-:W-:Y:S02]  /*0870*/  @P3 SHF.R.S32.HI R0, RZ, 0x1, R0 ;  /* 0x00000001ff003819 */ /* 0x000fe40000011400 */
[----:B------:R-:W-:Y:S01]  /*0880*/  ISETP.LT.U32.AND P0, PT, R22, 0x2, !P0 ;  /* 0x000000021600780c */ /* 0x000fe20004701070 */
[----:B------:R1:W2:Y:S01]  /*0890*/  @!UP1 SYNCS.EXCH.64 URZ, [UR12+0x78], UR4 ;  /* 0x000078040c3f95b2 */ /* 0x0002a20008000100 */
[----:B------:R-:W-:Y:S01]  /*08a0*/  NOP ;  /* 0x0000000000007918 */ /* 0x000fe20000000000 */
[----:B-1----:R-:W-:Y:S01]  /*08b0*/  UIMAD UR4, UR17, UR9, UR8 ;  /* 0x00000009110472a4 */ /* 0x002fe2000f8e0208 */
[----:B------:R1:W0:Y:S05]  /*08c0*/  @!UP2 SYNCS.EXCH.64 URZ, [UR13+0x50], UR10 ;  /* 0x0000500a0d3fa5b2 */ /* 0x00022a0008000100 */
[----:B------:R-:W-:-:S02]  /*08d0*/  @P3 ISETP.NE.AND P4, PT, R0, UR4, PT ;  /* 0x0000000400003c0c */ /* 0x000fc4000bf85270 */
[----:B------:R-:W-:Y:S02]  /*08e0*/  SEL R0, RZ, 0x1, !P0 ;  /* 0x00000001ff007807 */ /* 0x000fe40004000000 */
[----:B------:R-:W-:-:S04]  /*08f0*/  @P3 SEL R23, RZ, 0x1, P4 ;  /* 0x00000001ff173807 */ /* 0x000fc80002000000 */
[----:B------:R-:W-:Y:S01]  /*0900*/  LOP3.LUT R23, R23, R0, RZ, 0xc0, !PT ;  /* 0x0000000017177212 */ /* 0x000fe200078ec0ff */
[----:B------:R1:W0:Y:S01]  /*0910*/  @!UP3 SYNCS.EXCH.64 URZ, [UR13+0x58], UR10 ;  /* 0x0000580a0d3fb5b2 */ /* 0x0002220008000100 */
[----:B------:R1:W0:Y:S01]  /*0920*/  @!UP4 SYNCS.EXCH.64 URZ, [UR13+0x60], UR10 ;  /* 0x0000600a0d3fc5b2 */ /* 0x0002220008000100 */
[----:B------:R1:W0:Y:S01]  /*0930*/  @!UP5 SYNCS.EXCH.64 URZ, [UR13+0x68], UR10 ;  /* 0x0000680a0d3fd5b2 */ /* 0x0002220008000100 */
[----:B------:R-:W-:Y:S01]  /*0940*/  NOP ;  /* 0x0000000000007918 */ /* 0x000fe20000000000 */
[----:B-1-3--:R-:W-:Y:S05]  /*0950*/  @!P1 BRA `(.L_x_3) ;  /* 0x0000000000089947 */ /* 0x00afea0003800000 */
[----:B0-2-4-:R-:W-:Y:S01]  /*0960*/  UCGABAR_ARV ;  /* 0x00000000000079c7 */ /* 0x015fe20008000000 */
[----:B------:R-:W-:Y:S05]  /*0970*/  BRA `(.L_x_4) ;  /* 0x0000000000047947 */ /* 0x000fea0003800000 */
.L_x_3:
[----:B0-2-4-:R-:W-:Y:S01]  /*0980*/  NOP ;  /* 0x0000000000007918 */ /* 0x015fe20000000000 */
.L_x_4:
[----:B------:R-:W-:Y:S01]  /*0990*/  ULDC.64 UR4, c[0x0][0x598] ;  /* 0x0001660000047ab9 */ /* 0x000fe20000000a00 */
[----:B------:R-:W-:Y:S01]  /*09a0*/  ULDC.64 UR52, c[0x0][0x208] ;  /* 0x0000820000347ab9 */ /* 0x000fe20000000a00 */
[----:B------:R-:W-:-:S04]  /*09b0*/  ISETP.NE.U32.AND P0, PT, RZ, UR4, PT ;  /* 0x00000004ff007c0c */ /* 0x000fc8000bf05070 */
[----:B------:R-:W-:-:S13]  /*09c0*/  ISETP.NE.AND.EX P0, PT, RZ, UR5, PT, P0 ;  /* 0x00000005ff007c0c */ /* 0x000fda000bf05300 */
[----:B------:R-:W-:Y:S05]  /*09d0*/  @!P0 BRA `(.L_x_5) ;  /* 0x00000000001c8947 */ /* 0x000fea0003800000 */
[----:B------:R-:W0:Y:S02]  /*09e0*/  LDC.64 R6, c[0x0][0x598] ;  /* 0x00016600ff067b82 */ /* 0x000e240000000a00 */
[----:B0-----:R-:W2:Y:S02]  /*09f0*/  LDG.E.64 R6, desc[UR52][R6.64] ;  /* 0x0000003406067981 */ /* 0x001ea4000c1e1b00 */
[----:B--2---:R-:W-:-:S04]  /*0a00*/  ISETP.NE.U32.AND P0, PT, R6, RZ, PT ;  /* 0x000000ff0600720c */ /* 0x004fc80003f05070 */
[----:B------:R-:W-:-:S13]  /*0a10*/  ISETP.NE.AND.EX P0, PT, R7, RZ, PT, P0 ;  /* 0x000000ff0700720c */ /* 0x000fda0003f05300 */
[----:B------:R-:W-:Y:S05]  /*0a20*/  @!P0 BRA `(.L_x_5) ;  /* 0x0000000000088947 */ /* 0x000fea0003800000 */
[----:B------:R0:W5:Y:S01]  /*0a30*/  LD.E R88, desc[UR52][R6.64] ;  /* 0x0000003406587980 */ /* 0x000162000c101900 */
[----:B------:R-:W-:Y:S05]  /*0a40*/  BRA `(.L_x_6) ;  /* 0x0000000000247947 */ /* 0x000fea0003800000 */
.L_x_5:
[----:B------:R-:W-:Y:S02]  /*0a50*/  ULDC.64 UR4, c[0x0][0x588] ;  /* 0x0001620000047ab9 */ /* 0x000fe40000000a00 */
[----:B------:R-:W-:-:S04]  /*0a60*/  ISETP.NE.U32.AND P0, PT, RZ, UR4, PT ;  /* 0x00000004ff007c0c */ /* 0x000fc8000bf05070 */
[----:B------:R-:W-:-:S13]  /*0a70*/  ISETP.NE.AND.EX P0, PT, RZ, UR5, PT, P0 ;  /* 0x00000005ff007c0c */ /* 0x000fda000bf05300 */
[----:B------:R-:W-:Y:S05]  /*0a80*/  @!P0 BRA `(.L_x_7) ;  /* 0x00000000000c8947 */ /* 0x000fea0003800000 */
[----:B------:R-:W0:Y:S02]  /*0a90*/  LDC.64 R88, c[0x0][0x588] ;  /* 0x00016200ff587b82 */ /* 0x000e240000000a00 */
[----:B0-----:R1:W5:Y:S01]  /*0aa0*/  LDG.E R88, desc[UR52][R88.64] ;  /* 0x0000003458587981 */ /* 0x001362000c1e1900 */
[----:B------:R-:W-:Y:S05]  /*0ab0*/  BRA `(.L_x_6) ;  /* 0x0000000000087947 */ /* 0x000fea0003800000 */
.L_x_7:
[----:B------:R-:W-:Y:S02]  /*0ac0*/  ULDC UR4, c[0x0][0x580] ;  /* 0x0001600000047ab9 */ /* 0x000fe40000000800 */
[----:B------:R-:W-:-:S07]  /*0ad0*/  IMAD.U32 R88, RZ, RZ, UR4 ;  /* 0x00000004ff587e24 */ /* 0x000fce000f8e00ff */
.L_x_6:
[----:B------:R-:W-:Y:S02]  /*0ae0*/  ULDC.64 UR4, c[0x0][0x5a0] ;  /* 0x0001680000047ab9 */ /* 0x000fe40000000a00 */
[----:B------:R-:W-:-:S04]  /*0af0*/  ISETP.NE.U32.AND P0, PT, RZ, UR4, PT ;  /* 0x00000004ff007c0c */ /* 0x000fc8000bf05070 */
[----:B------:R-:W-:-:S13]  /*0b00*/  ISETP.NE.AND.EX P0, PT, RZ, UR5, PT, P0 ;  /* 0x00000005ff007c0c */ /* 0x000fda000bf05300 */
[----:B------:R-:W-:Y:S05]  /*0b10*/  @!P0 BRA `(.L_x_8) ;  /* 0x00000000001c8947 */ /* 0x000fea0003800000 */
[----:B0-----:R-:W0:Y:S02]  /*0b20*/  LDC.64 R6, c[0x0][0x5a0] ;  /* 0x00016800ff067b82 */ /* 0x001e240000000a00 */
[----:B0-----:R-:W2:Y:S02]  /*0b30*/  LDG.E.64 R6, desc[UR52][R6.64] ;  /* 0x0000003406067981 */ /* 0x001ea4000c1e1b00 */
[----:B--2---:R-:W-:-:S04]  /*0b40*/  ISETP.NE.U32.AND P0, PT, R6, RZ, PT ;  /* 0x000000ff0600720c */ /* 0x004fc80003f05070 */
[----:B------:R-:W-:-:S13]  /*0b50*/  ISETP.NE.AND.EX P0, PT, R7, RZ, PT, P0 ;  /* 0x000000ff0700720c */ /* 0x000fda0003f05300 */
[----:B------:R-:W-:Y:S05]  /*0b60*/  @!P0 BRA `(.L_x_8) ;  /* 0x0000000000088947 */ /* 0x000fea0003800000 */
[----:B-1----:R0:W5:Y:S01]  /*0b70*/  LD.E R89, desc[UR52][R6.64] ;  /* 0x0000003406597980 */ /* 0x002162000c101900 */
[----:B------:R-:W-:Y:S05]  /*0b80*/  BRA `(.L_x_9) ;  /* 0x0000000000247947 */ /* 0x000fea0003800000 */
.L_x_8:
[----:B------:R-:W-:Y:S02]  /*0b90*/  ULDC.64 UR4, c[0x0][0x590] ;  /* 0x0001640000047ab9 */ /* 0x000fe40000000a00 */
[----:B------:R-:W-:-:S04]  /*0ba0*/  ISETP.NE.U32.AND P0, PT, RZ, UR4, PT ;  /* 0x00000004ff007c0c */ /* 0x000fc8000bf05070 */
[----:B------:R-:W-:-:S13]  /*0bb0*/  ISETP.NE.AND.EX P0, PT, RZ, UR5, PT, P0 ;  /* 0x00000005ff007c0c */ /* 0x000fda000bf05300 */
[----:B------:R-:W-:Y:S05]  /*0bc0*/  @!P0 BRA `(.L_x_10) ;  /* 0x00000000000c8947 */ /* 0x000fea0003800000 */
[----:B0-----:R-:W1:Y:S02]  /*0bd0*/  LDC.64 R6, c[0x0][0x590] ;  /* 0x00016400ff067b82 */ /* 0x001e640000000a00 */
[----:B-1----:R1:W5:Y:S01]  /*0be0*/  LDG.E R89, desc[UR52][R6.64] ;  /* 0x0000003406597981 */ /* 0x002362000c1e1900 */
[----:B------:R-:W-:Y:S05]  /*0bf0*/  BRA `(.L_x_9) ;  /* 0x0000000000087947 */ /* 0x000fea0003800000 */
.L_x_10:
[----:B------:R-:W-:Y:S02]  /*0c00*/  ULDC UR4, c[0x0][0x584] ;  /* 0x0001610000047ab9 */ /* 0x000fe40000000800 */
[----:B-1----:R-:W-:-:S07]  /*0c10*/  IMAD.U32 R89, RZ, RZ, UR4 ;  /* 0x00000004ff597e24 */ /* 0x002fce000f8e00ff */
.L_x_9:
[----:B------:R-:W-:Y:S01]  /*0c20*/  ULDC UR4, c[0x0][0x65c] ;  /* 0x0001970000047ab9 */ /* 0x000fe20000000800 */
[----:B01----:R-:W0:Y:S01]  /*0c30*/  LDC.64 R6, c[0x0][0x650] ;  /* 0x00019400ff067b82 */ /* 0x003e220000000a00 */
[----:B------:R-:W-:Y:S01]  /*0c40*/  UISETP.NE.AND UP2, UPT, UR4, 0x1, UPT ;  /* 0x000000010400788c */ /* 0x000fe2000bf45270 */
[----:B------:R-:W-:Y:S01]  /*0c50*/  IMAD.MOV.U32 R18, RZ, RZ, -0x1 ;  /* 0xffffffffff127424 */ /* 0x000fe200078e00ff */
[----:B------:R-:W-:Y:S01]  /*0c60*/  UISETP.NE.AND UP0, UPT, UR19, 0x2, UPT ;  /* 0x000000021300788c */ /* 0x000fe2000bf05270 */
[----:B------:R-:W-:Y:S01]  /*0c70*/  IMAD.MOV.U32 R2, RZ, RZ, -0x1 ;  /* 0xffffffffff027424 */ /* 0x000fe200078e00ff */
[----:B------:R-:W-:Y:S01]  /*0c80*/  UP2UR UR45, UPR, URZ, 0x4 ;  /* 0x000000043f2d7883 */ /* 0x000fe20008000000 */
[----:B------:R-:W-:-:S06]  /*0c90*/  IMAD.MOV.U32 R19, RZ, RZ, -0x1 ;  /* 0xffffffffff137424 */ /* 0x000fcc00078e00ff */
[----:B------:R-:W-:Y:S01]  /*0ca0*/  @UP2 ULDC UR12, c[0x0][0x10] ;  /* 0x00000400000c2ab9 */ /* 0x000fe20000000800 */
[----:B------:R-:W-:Y:S01]  /*0cb0*/  @UP2 UMOV UR4, UR8 ;  /* 0x0000000800042c82 */ /* 0x000fe20008000000 */
[----:B------:R-:W-:Y:S01]  /*0cc0*/  @UP2 UMOV UR5, URZ ;  /* 0x0000003f00052c82 */ /* 0x000fe20008000000 */
[----:B------:R-:W-:Y:S01]  /*0cd0*/  @!UP2 ULDC UR16, c[0x0][0xc] ;  /* 0x000003000010aab9 */ /* 0x000fe20000000800 */
[----:B------:R-:W-:Y:S01]  /*0ce0*/  @UP2 UIMAD.WIDE.U32 UR12, UR15, UR12, UR4 ;  /* 0x0000000c0f0c22a5 */ /* 0x000fe2000f8e0004 */
[----:B------:R-:W-:Y:S02]  /*0cf0*/  ULDC UR10, c[0x0][0xc] ;  /* 0x00000300000a7ab9 */ /* 0x000fe40000000800 */
[----:B------:R-:W-:Y:S01]  /*0d00*/  @UP2 UMOV UR4, URZ ;  /* 0x0000003f00042c82 */ /* 0x000fe20008000000 */
[----:B------:R-:W-:Y:S01]  /*0d10*/  UMOV UR5, URZ ;  /* 0x0000003f00057c82 */ /* 0x000fe20008000000 */
[----:B------:R-:W-:Y:S01]  /*0d20*/  @UP2 UIADD3 UR18, UR13, UR4, URZ ;  /* 0x000000040d122290 */ /* 0x000fe2000fffe03f */
[----:B------:R-:W-:-:S02]  /*0d30*/  ULDC UR11, c[0x0][0x10] ;  /* 0x00000400000b7ab9 */ /* 0x000fc40000000800 */
[----:B------:R-:W-:Y:S01]  /*0d40*/  UMOV UR4, UR15 ;  /* 0x0000000f00047c82 */ /* 0x000fe20008000000 */
[----:B------:R-:W-:Y:S02]  /*0d50*/  UIMAD.WIDE.U32 UR10, UR10, UR11, URZ ;  /* 0x0000000b0a0a72a5 */ /* 0x000fe4000f8e003f */
[----:B------:R-:W-:Y:S01]  /*0d60*/  @!UP2 UIMAD.WIDE.U32 UR4, UR8, UR16, UR4 ;  /* 0x000000100804a2a5 */ /* 0x000fe2000f8e0004 */
[----:B------:R-:W-:Y:S02]  /*0d70*/  ULDC UR13, c[0x0][0x14] ;  /* 0x00000500000d7ab9 */ /* 0x000fe40000000800 */
[----:B------:R-:W-:Y:S02]  /*0d80*/  UIMAD.WIDE.U32 UR54, UR10, UR13, URZ ;  /* 0x0000000d0a3672a5 */ /* 0x000fe4000f8e003f */
[----:B------:R-:W-:Y:S02]  /*0d90*/  UIMAD UR37, UR11, UR13, URZ ;  /* 0x0000000d0b2572a4 */ /* 0x000fe4000f8e023f */
[----:B------:R-:W-:Y:S01]  /*0da0*/  @!UP2 UMOV UR12, UR4 ;  /* 0x00000004000cac82 */ /* 0x000fe20008000000 */
[----:B------:R-:W-:Y:S01]  /*0db0*/  @!UP2 UMOV UR18, UR5 ;  /* 0x000000050012ac82 */ /* 0x000fe20008000000 */
[----:B------:R-:W-:-:S02]  /*0dc0*/  UIADD3 UR37, UR55, UR37, URZ ;  /* 0x0000002537257290 */ /* 0x000fc4000fffe03f */
[----:B------:R-:W-:-:S04]  /*0dd0*/  UIADD3 UR4, UP1, UR12, UR54, URZ ;  /* 0x000000360c047290 */ /* 0x000fc8000ff3e03f */
[----:B------:R-:W-:Y:S02]  /*0de0*/  UIADD3.X UR5, UR18, UR37, URZ, UP1, !UPT ;  /* 0x0000002512057290 */ /* 0x000fe40008ffe43f */
[----:B------:R-:W-:Y:S02]  /*0df0*/  USEL UR4, UR4, UR12, !UP0 ;  /* 0x0000000c04047287 */ /* 0x000fe4000c000000 */
[----:B------:R-:W-:-:S04]  /*0e00*/  USEL UR5, UR5, UR18, !UP0 ;  /* 0x0000001205057287 */ /* 0x000fc8000c000000 */
[----:B0-----:R-:W-:Y:S01]  /*0e10*/  ISETP.LE.U32.AND P0, PT, R6, UR4, PT ;  /* 0x0000000406007c0c */ /* 0x001fe2000bf03070 */
[----:B------:R-:W-:Y:S02]  /*0e20*/  IMAD.U32 R16, RZ, RZ, UR4 ;  /* 0x00000004ff107e24 */ /* 0x000fe4000f8e00ff */
[----:B------:R-:W-:Y:S02]  /*0e30*/  IMAD.U32 R0, RZ, RZ, UR5 ;  /* 0x00000005ff007e24 */ /* 0x000fe4000f8e00ff */
[----:B------:R-:W-:-:S03]  /*0e40*/  IMAD.U32 R17, RZ, RZ, UR5 ;  /* 0x00000005ff117e24 */ /* 0x000fc6000f8e00ff */
[----:B------:R-:W-:Y:S02]  /*0e50*/  ISETP.GE.U32.AND.EX P0, PT, R0, R7, PT, P0 ;  /* 0x000000070000720c */ /* 0x000fe40003f06100 */
[----:B------:R-:W-:-:S11]  /*0e60*/  PRMT R0, RZ, 0x7610, R0 ;  /* 0x00007610ff007816 */ /* 0x000fd60000000000 */
[----:B------:R-:W-:Y:S05]  /*0e70*/  @P0 BRA `(.L_x_11) ;  /* 0x0000000400500947 */ /* 0x000fea0003800000 */
[----:B------:R-:W-:Y:S01]  /*0e80*/  ULDC.64 UR18, c[0x0][0x628] ;  /* 0x00018a0000127ab9 */ /* 0x000fe20000000a00 */
[C---:B------:R-:W-:Y:S01]  /*0e90*/  R2UR UR20, R16.reuse ;  /* 0x00000000101472ca */ /* 0x040fe200000e0000 */
[----:B------:R-:W-:Y:S01]  /*0ea0*/  ULDC UR16, c[0x0][0x630] ;  /* 0x00018c0000107ab9 */ /* 0x000fe20000000800 */
[----:B------:R-:W-:Y:S02]  /*0eb0*/  ISETP.NE.U32.AND P0, PT, RZ, UR18, PT ;  /* 0x00000012ff007c0c */ /* 0x000fe4000bf05070 */
[----:B------:R-:W-:Y:S02]  /*0ec0*/  R2UR UR4, R16 ;  /* 0x00000000100472ca */ /* 0x000fe400000e0000 */
[----:B------:R-:W-:Y:S02]  /*0ed0*/  ISETP.NE.AND.EX P0, PT, RZ, UR19, PT, P0 ;  /* 0x00000013ff007c0c */ /* 0x000fe4000bf05300 */
[----:B------:R-:W-:-:S11]  /*0ee0*/  R2UR UR5, R17 ;  /* 0x00000000110572ca */ /* 0x000fd600000e0000 */
[----:B------:R-:W-:Y:S05]  /*0ef0*/  @!P0 BRA `(.L_x_12) ;  /* 0x0000000000308947 */ /* 0x000fea0003800000 */
[----:B------:R-:W-:Y:S01]  /*0f00*/  R2UR UR4, R16 ;  /* 0x00000000100472ca */ /* 0x000fe200000e0000 */
[----:B------:R-:W-:Y:S01]  /*0f10*/  ULDC UR12, c[0x0][0x634] ;  /* 0x00018d00000c7ab9 */ /* 0x000fe20000000800 */
[----:B------:R-:W-:-:S11]  /*0f20*/  R2UR UR15, R17 ;  /* 0x00000000110f72ca */ /* 0x000fd600000e0000 */
[----:B------:R-:W-:-:S04]  /*0f30*/  UIADD3 UR12, UP1, UR4, UR12, URZ ;  /* 0x0000000c040c7290 */ /* 0x000fc8000ff3e03f */
[----:B------:R-:W-:-:S04]  /*0f40*/  UIADD3.X UR15, URZ, UR15, URZ, UP1, !UPT ;  /* 0x0000000f3f0f7290 */ /* 0x000fc80008ffe43f */
[----:B------:R-:W-:-:S04]  /*0f50*/  UIMAD.WIDE.U32 UR4, UR15, UR18, URZ ;  /* 0x000000120f0472a5 */ /* 0x000fc8000f8e003f */
[----:B------:R-:W-:Y:S02]  /*0f60*/  UIMAD.WIDE.U32 UR10, UP1, UR12, UR19, UR4 ;  /* 0x000000130c0a72a5 */ /* 0x000fe4000f820004 */
[----:B------:R-:W-:Y:S02]  /*0f70*/  UIMAD.WIDE.U32 UR4, UR12, UR18, URZ ;  /* 0x000000120c0472a5 */ /* 0x000fe4000f8e003f */
[----:B------:R-:W-:Y:S02]  /*0f80*/  UIADD3.X UR13, URZ, URZ, URZ, UP1, !UPT ;  /* 0x0000003f3f0d7290 */ /* 0x000fe40008ffe43f */
[----:B------:R-:W-:Y:S01]  /*0f90*/  UIADD3 URZ, UP1, UR5, UR10, URZ ;  /* 0x0000000a053f7290 */ /* 0x000fe2000ff3e03f */
[----:B------:R-:W-:-:S03]  /*0fa0*/  UMOV UR12, UR11 ;  /* 0x0000000b000c7c82 */ /* 0x000fc60008000000 */
[----:B------:R-:W-:-:S12]  /*0fb0*/  UIMAD.WIDE.U32.X UR4, UR15, UR19, UR12, UP1 ;  /* 0x000000130f0472a5 */ /* 0x000fd800088e040c */
.L_x_12:
[----:B------:R-:W-:Y:S01]  /*0fc0*/  USHF.R.U64 UR4, UR4, UR16, UR5 ;  /* 0x0000001004047299 */ /* 0x000fe20008001205 */
[----:B------:R-:W-:Y:S01]  /*0fd0*/  R2UR UR11, R17 ;  /* 0x00000000110b72ca */ /* 0x000fe200000e0000 */
[----:B------:R-:W-:Y:S02]  /*0fe0*/  USHF.R.U32.HI UR5, URZ, UR16, UR5 ;  /* 0x000000103f057299 */ /* 0x000fe40008011605 */
[----:B------:R-:W-:Y:S01]  /*0ff0*/  UIADD3 UR12, UP1, URZ, -UR4, URZ ;  /* 0x800000043f0c7290 */ /* 0x000fe2000ff3e03f */
[----:B------:R-:W-:Y:S01]  /*1000*/  ULDC.64 UR18, c[0x0][0x620] ;  /* 0x0001880000127ab9 */ /* 0x000fe20000000a00 */
[----:B------:R-:W-:Y:S02]  /*1010*/  UISETP.NE.AND UP2, UPT, UR45, URZ, UPT ;  /* 0x0000003f2d00728c */ /* 0x000fe4000bf45270 */
[----:B------:R-:W-:Y:S01]  /*1020*/  UIADD3.X UR5, URZ, ~UR5, URZ, UP1, !UPT ;  /* 0x800000053f057290 */ /* 0x000fe20008ffe43f */
[----:B------:R-:W-:Y:S01]  /*1030*/  UMOV UR10, UR20 ;  /* 0x00000014000a7c82 */ /* 0x000fe20008000000 */
[----:B------:R-:W-:-:S02]  /*1040*/  ULDC UR13, c[0x0][0x618] ;  /* 0x00018600000d7ab9 */ /* 0x000fc40000000800 */
[----:B------:R-:W-:Y:S02]  /*1050*/  UIMAD UR5, UR5, UR18, URZ ;  /* 0x00000012050572a4 */ /* 0x000fe4000f8e023f */
[----:B------:R-:W-:Y:S02]  /*1060*/  UIMAD.WIDE.U32 UR10, UR12, UR18, UR10 ;  /* 0x000000120c0a72a5 */ /* 0x000fe4000f8e000a */
[----:B------:R-:W-:Y:S02]  /*1070*/  UIMAD UR12, UR12, UR19, UR5 ;  /* 0x000000130c0c72a4 */ /* 0x000fe4000f8e0205 */
[----:B------:R-:W-:Y:S02]  /*1080*/  @UP2 UIMAD UR7, UR17, UR9, UR8 ;  /* 0x00000009110722a4 */ /* 0x000fe4000f8e0208 */
[----:B------:R-:W-:Y:S01]  /*1090*/  UIADD3 UR11, UR11, UR12, URZ ;  /* 0x0000000c0b0b7290 */ /* 0x000fe2000fffe03f */
[----:B------:R-:W-:Y:S01]  /*10a0*/  ULDC.64 UR8, c[0x0][0x640] ;  /* 0x0001900000087ab9 */ /* 0x000fe20000000a00 */
[----:B------:R-:W-:-:S02]  /*10b0*/  ULDC UR15, c[0x0][0x608] ;  /* 0x00018200000f7ab9 */ /* 0x000fc40000000800 */
[----:B------:R-:W-:Y:S01]  /*10c0*/  USHF.R.U64 UR20, UR10, UR13, UR11 ;  /* 0x0000000d0a147299 */ /* 0x000fe2000800120b */
[----:B------:R-:W-:Y:S01]  /*10d0*/  ISETP.NE.U32.AND P0, PT, RZ, UR8, PT ;  /* 0x00000008ff007c0c */ /* 0x000fe2000bf05070 */
[----:B------:R-:W-:Y:S01]  /*10e0*/  USHF.R.U32.HI UR11, URZ, UR13, UR11 ;  /* 0x0000000d3f0b7299 */ /* 0x000fe2000801160b */
[----:B------:R-:W-:Y:S02]  /*10f0*/  ULDC UR21, c[0x0][0x658] ;  /* 0x0001960000157ab9 */ /* 0x000fe40000000800 */
[----:B------:R-:W-:Y:S01]  /*1100*/  ISETP.NE.AND.EX P0, PT, RZ, UR9, PT, P0 ;  /* 0x00000009ff007c0c */ /* 0x000fe2000bf05300 */
[----:B------:R-:W-:Y:S02]  /*1110*/  USHF.R.U64 UR25, UR20, UR15, UR11 ;  /* 0x0000000f14197299 */ /* 0x000fe4000800120b */
[----:B------:R-:W-:Y:S01]  /*1120*/  USHF.R.U32.HI UR11, URZ, UR15, UR11 ;  /* 0x0000000f3f0b7299 */ /* 0x000fe2000801160b */
[----:B------:R-:W-:Y:S01]  /*1130*/  UMOV UR10, 0xffffffff ;  /* 0xffffffff000a7882 */ /* 0x000fe20000000000 */
[----:B------:R-:W-:Y:S01]  /*1140*/  ULDC UR5, c[0x0][0x600] ;  /* 0x0001800000057ab9 */ /* 0x000fe20000000800 */
[----:B------:R-:W-:-:S02]  /*1150*/  USHF.L.U32 UR10, UR10, UR21, URZ ;  /* 0x000000150a0a7299 */ /* 0x000fc4000800063f */
[----:B------:R-:W-:Y:S02]  /*1160*/  USHF.R.U64 UR26, UR25, UR21, UR11 ;  /* 0x00000015191a7299 */ /* 0x000fe4000800120b */
[----:B------:R-:W-:Y:S02]  /*1170*/  ULOP3.LUT UR15, URZ, UR10, URZ, 0x33, !UPT ;  /* 0x0000000a3f0f7292 */ /* 0x000fe4000f8e333f */
[----:B------:R-:W-:Y:S02]  /*1180*/  UIADD3 UR19, UR5, -0x1, URZ ;  /* 0xffffffff05137890 */ /* 0x000fe4000fffe03f */
[----:B------:R-:W-:Y:S01]  /*1190*/  USHF.R.U32.HI UR11, URZ, UR21, UR11 ;  /* 0x000000153f0b7299 */ /* 0x000fe2000801160b */
[----:B------:R-:W-:Y:S01]  /*11a0*/  ULDC UR22, c[0x0][0x648] ;  /* 0x0001920000167ab9 */ /* 0x000fe20000000800 */
[----:B------:R-:W-:Y:S01]  /*11b0*/  ULDC UR23, c[0x0][0x638] ;  /* 0x00018e0000177ab9 */ /* 0x000fe20000000800 */
[----:B------:R-:W-:Y:S01]  /*11c0*/  UMOV UR24, 0x1 ;  /* 0x0000000100187882 */ /* 0x000fe20000000000 */
[----:B------:R-:W-:Y:S01]  /*11d0*/  UMOV UR10, UR26 ;  /* 0x0000001a000a7c82 */ /* 0x000fe20008000000 */
[----:B------:R-:W-:Y:S07]  /*11e0*/  @!P0 BRA `(.L_x_13) ;  /* 0x0000000000308947 */ /* 0x000fee0003800000 */
[----:B------:R-:W-:Y:S02]  /*11f0*/  ULDC UR16, c[0x0][0x64c] ;  /* 0x0001930000107ab9 */ /* 0x000fe40000000800 */
        /* <DEDUP_REMOVED lines=8> */
[----:B------:R-:W-:-:S07]  /*1280*/  UIMAD.WIDE.U32.X UR8, UR18, UR9, UR16, UP1 ;  /* 0x00000009120872a5 */ /* 0x000fce00088e0410 */
[----:B------:R-:W-:Y:S01]  /*1290*/  UMOV UR10, UR8 ;  /* 0x00000008000a7c82 */ /* 0x000fe20008000000 */
[----:B------:R-:W-:-:S05]  /*12a0*/  UMOV UR11, UR9 ;  /* 0x00000009000b7c82 */ /* 0x000fca0008000000 */
.L_x_13:
[----:B------:R-:W-:Y:S01]  /*12b0*/  USHF.R.U64 UR9, UR10, UR22, UR11 ;  /* 0x000000160a097299 */ /* 0x000fe2000800120b */
[----:B------:R-:W-:Y:S01]  /*12c0*/  IMAD.MOV.U32 R0, RZ, RZ, 0x1 ;  /* 0x00000001ff007424 */ /* 0x000fe200078e00ff */
[----:B------:R-:W-:Y:S01]  /*12d0*/  USHF.L.U32 UR8, UR24, UR21, URZ ;  /* 0x0000001518087299 */ /* 0x000fe2000800063f */
[----:B------:R-:W-:Y:S01]  /*12e0*/  IMAD.U32 R19, RZ, RZ, UR4 ;  /* 0x00000004ff137e24 */ /* 0x000fe2000f8e00ff */
[----:B------:R-:W-:Y:S02]  /*12f0*/  ULOP3.LUT UR15, UR25, UR15, URZ, 0xc0, !UPT ;  /* 0x0000000f190f7292 */ /* 0x000fe4000f8ec03f */
[----:B------:R-:W-:Y:S02]  /*1300*/  UIADD3 UR10, -UR9, URZ, URZ ;  /* 0x0000003f090a7290 */ /* 0x000fe4000fffe13f */
[----:B------:R-:W-:Y:S02]  /*1310*/  UIMAD UR15, UR8, UR9, UR15 ;  /* 0x00000009080f72a4 */ /* 0x000fe4000f8e020f */
[----:B------:R-:W-:-:S02]  /*1320*/  ULOP3.LUT UR19, UR20, UR19, URZ, 0xc0, !UPT ;  /* 0x0000001314137292 */ /* 0x000fc4000f8ec03f */
[----:B------:R-:W-:Y:S01]  /*1330*/  UIMAD UR8, UR10, UR23, UR26 ;  /* 0x000000170a0872a4 */ /* 0x000fe2000f8e021a */
[----:B------:R-:W-:Y:S01]  /*1340*/  ULDC UR9, c[0x0][0x610] ;  /* 0x0001840000097ab9 */ /* 0x000fe20000000800 */
[----:B------:R-:W-:Y:S02]  /*1350*/  UISETP.NE.AND UP1, UPT, UR45, URZ, UPT ;  /* 0x0000003f2d00728c */ /* 0x000fe4000bf25270 */
[----:B------:R-:W-:Y:S02]  /*1360*/  UIMAD UR7, UR15, UR9, UR7 ;  /* 0x000000090f0772a4 */ /* 0x000fe4000f8e0207 */
[----:B------:R-:W-:-:S04]  /*1370*/  UIMAD UR8, UR8, UR5, UR19 ;  /* 0x00000005080872a4 */ /* 0x000fc8000f8e0213 */
[----:B------:R-:W-:Y:S02]  /*1380*/  USEL UR5, UR8, UR7, !UP1 ;  /* 0x0000000708057287 */ /* 0x000fe4000c800000 */
[----:B------:R-:W-:-:S04]  /*1390*/  USEL UR7, UR7, UR8, !UP1 ;  /* 0x0000000807077287 */ /* 0x000fc8000c800000 */
[----:B------:R-:W-:Y:S02]  /*13a0*/  IMAD.U32 R2, RZ, RZ, UR5 ;  /* 0x00000005ff027e24 */ /* 0x000fe4000f8e00ff */
[----:B------:R-:W-:-:S07]  /*13b0*/  IMAD.U32 R18, RZ, RZ, UR7 ;  /* 0x00000007ff127e24 */ /* 0x000fce000f8e00ff */
.L_x_11:
[----:B------:R-:W-:Y:S05]  /*13c0*/  @!P1 BRA `(.L_x_14) ;  /* 0x00000000000c9947 */ /* 0x000fea0003800000 */
[----:B------:R-:W-:Y:S01]  /*13d0*/  UCGABAR_WAIT ;  /* 0x0000000000007dc7 */ /* 0x000fe20008000000 */
[----:B------:R-:W-:Y:S01]  /*13e0*/  CCTL.IVALL ;  /* 0x00000000ff00798f */ /* 0x000fe20002000000 */
[----:B------:R-:W-:Y:S05]  /*13f0*/  BRA `(.L_x_15) ;  /* 0x0000000000047947 */ /* 0x000fea0003800000 */
.L_x_14:
[----:B------:R-:W-:Y:S06]  /*1400*/  BAR.SYNC.DEFER_BLOCKING 0x0 ;  /* 0x0000000000007b1d */ /* 0x000fec0000010000 */
.L_x_15:
[----:B------:R-:W-:Y:S02]  /*1410*/  ULDC UR4, c[0x0][0x28c] ;  /* 0x0000a30000047ab9 */ /* 0x000fe40000000800 */
[----:B------:R-:W-:-:S04]  /*1420*/  UIADD3 UR4, UR4, 0x7f, URZ ;  /* 0x0000007f04047890 */ /* 0x000fc8000fffe03f */
[----:B------:R-:W-:-:S04]  /*1430*/  USHF.R.S32.HI UR5, URZ, 0x1f, UR4 ;  /* 0x0000001f3f057899 */ /* 0x000fc80008011404 */
[----:B------:R-:W-:-:S04]  /*1440*/  ULEA.HI UR5, UR5, UR4, URZ, 0x7 ;  /* 0x0000000405057291 */ /* 0x000fc8000f8f383f */
[----:B------:R-:W-:Y:S01]  /*1450*/  USHF.R.S32.HI UR38, URZ, 0x7, UR5 ;  /* 0x000000073f267899 */ /* 0x000fe20008011405 */
[----:B------:R-:W-:Y:S11]  /*1460*/  @!P2 BRA `(.L_x_16) ;  /* 0x000000600050a947 */ /* 0x000ff60003800000 */
[----:B------:R-:W-:-:S06]  /*1470*/  UISETP.GT.U32.AND UP1, UPT, UR14, 0x1, UPT ;  /* 0x000000010e00788c */ /* 0x000fcc000bf24070 */
[----:B------:R-:W-:-:S13]  /*1480*/  PLOP3.LUT P0, PT, PT, PT, UP1, 0x80, 0x0 ;  /* 0x000000000000781c */ /* 0x000fda0003f0f018 */
[----:B------:R-:W-:Y:S05]  /*1490*/  @P0 EXIT ;  /* 0x000000000000094d */ /* 0x000fea0003800000 */
.L_x_17:
[----:B------:R-:W-:-:S08]  /*14a0*/  NOP ;  /* 0x0000000000007918 */ /* 0x000fd00000000000 */
[----:B------:R-:W0:Y:S02]  /*14b0*/  USETMAXREG.TRY_ALLOC.CTAPOOL UP1, 0xe8 ;  /* 0x000000e8000079c8 */ /* 0x000e240008020600 */
[----:B0-----:R-:W-:-:S13]  /*14c0*/  PLOP3.LUT P0, PT, PT, PT, UP1, 0x80, 0x0 ;  /* 0x000000000000781c */ /* 0x001fda0003f0f018 */
[----:B------:R-:W-:Y:S05]  /*14d0*/  @!P0 BRA `(.L_x_17) ;  /* 0xfffffffc00f08947 */ /* 0x000fea000383ffff */
[----:B------:R-:W-:-:S13]  /*14e0*/  LOP3.LUT P0, RZ, R0, 0xff, RZ, 0xc0, !PT ;  /* 0x000000ff00ff7812 */ /* 0x000fda000780c0ff */
[----:B------:R-:W-:Y:S05]  /*14f0*/  @!P0 EXIT ;  /* 0x000000000000894d */ /* 0x000fea0003800000 */
[----:B------:R-:W0:Y:S01]  /*1500*/  S2UR UR5, SR_CgaCtaId ;  /* 0x00000000000579c3 */ /* 0x000e220000008800 */
[CC--:B------:R-:W-:Y:S01]  /*1510*/  LEA.HI R0, R9.reuse, R4.reuse, RZ, 0x2 ;  /* 0x0000000409007211 */ /* 0x0c0fe200078f10ff */
[----:B------:R-:W-:Y:S01]  /*1520*/  UMOV UR41, 0x400 ;  /* 0x0000040000297882 */ /* 0x000fe20000000000 */
[----:B------:R-:W-:Y:S01]  /*1530*/  LEA.HI R9, R9, R4, RZ, 0x5 ;  /* 0x0000000409097211 */ /* 0x000fe200078f28ff */
[----:B------:R-:W-:Y:S01]  /*1540*/  USHF.R.U32.HI UR4, URZ, 0x2, UR38 ;  /* 0x000000023f047899 */ /* 0x000fe20008011626 */
[--C-:B------:R-:W-:Y:S01]  /*1550*/  SHF.R.S32.HI R90, RZ, 0x2, R0.reuse ;  /* 0x00000002ff5a7819 */ /* 0x100fe20000011400 */
[----:B------:R-:W-:Y:S01]  /*1560*/  ULOP3.LUT UR44, UR38, 0x3, URZ, 0xc0, !UPT ;  /* 0x00000003262c7892 */ /* 0x000fe2000f8ec03f */
[----:B------:R-:W-:Y:S01]  /*1570*/  SHF.R.S32.HI R3, RZ, 0x1f, R0 ;  /* 0x0000001fff037819 */ /* 0x000fe20000011400 */
[----:B------:R-:W1:Y:S01]  /*1580*/  LDC.64 R6, c[0x0][0x5c8] ;  /* 0x00017200ff067b82 */ /* 0x000e620000000a00 */
[----:B------:R-:W-:Y:S01]  /*1590*/  SHF.R.S32.HI R9, RZ, 0x5, R9 ;  /* 0x00000005ff097819 */ /* 0x000fe20000011409 */
[----:B------:R-:W-:Y:S01]  /*15a0*/  UISETP.LT.AND UP1, UPT, UR38, 0x1, UPT ;  /* 0x000000012600788c */ /* 0x000fe2000bf21270 */
[----:B------:R-:W-:Y:S01]  /*15b0*/  LEA.HI R3, R3, R90, RZ, 0x3 ;  /* 0x0000005a03037211 */ /* 0x000fe200078f18ff */
[----:B------:R-:W-:Y:S01]  /*15c0*/  ULOP3.LUT UR4, UR4, 0x1, URZ, 0xc0, !UPT ;  /* 0x0000000104047892 */ /* 0x000fe2000f8ec03f */
[----:B------:R-:W-:-:S02]  /*15d0*/  ULDC UR43, c[0x0][0x658] ;  /* 0x00019600002b7ab9 */ /* 0x000fc40000000800 */
[----:B------:R-:W-:Y:S01]  /*15e0*/  LOP3.LUT R3, R3, 0xfffffff8, RZ, 0xc0, !PT ;  /* 0xfffffff803037812 */ /* 0x000fe200078ec0ff */
[----:B------:R-:W2:Y:S01]  /*15f0*/  LDC R96, c[0x0][0x288] ;  /* 0x0000a200ff607b82 */ /* 0x000ea20000000800 */
[----:B------:R-:W-:Y:S01]  /*1600*/  UMOV UR6, 0xffffffff ;  /* 0xffffffff00067882 */ /* 0x000fe20000000000 */
[----:B------:R-:W-:Y:S01]  /*1610*/  ULDC UR8, c[0x0][0x284] ;  /* 0x0000a10000087ab9 */ /* 0x000fe20000000800 */
[----:B------:R-:W-:Y:S01]  /*1620*/  USEL UR44, UR44, URZ, !UP0 ;  /* 0x0000003f2c2c7287 */ /* 0x000fe2000c000000 */
[----:B------:R-:W-:Y:S01]  /*1630*/  IMAD.IADD R90, R90, 0x1, -R3 ;  /* 0x000000015a5a7824 */ /* 0x000fe200078e0a03 */
[----:B------:R-:W-:Y:S01]  /*1640*/  LOP3.LUT R3, R0, 0xfffffffc, RZ, 0xc0, !PT ;  /* 0xfffffffc00037812 */ /* 0x000fe200078ec0ff */
[----:B------:R-:W-:Y:S01]  /*1650*/  VIADD R0, R5, 0xffffffff ;  /* 0xffffffff05007836 */ /* 0x000fe20000000000 */
[----:B------:R-:W-:Y:S01]  /*1660*/  USEL UR46, UR38, 0x1, UP1 ;  /* 0x00000001262e7887 */ /* 0x000fe20008800000 */
[--C-:B------:R-:W-:Y:S01]  /*1670*/  IMAD R99, R9, -0x10, -R90.reuse ;  /* 0xfffffff009637824 */ /* 0x100fe200078e0a5a */
[----:B0-----:R-:W-:Y:S01]  /*1680*/  ULEA UR41, UR5, UR41, 0x18 ;  /* 0x0000002905297291 */ /* 0x001fe2000f8ec03f */
[----:B------:R-:W-:Y:S01]  /*1690*/  IMAD.IADD R3, R4, 0x1, -R3 ;  /* 0x0000000104037824 */ /* 0x000fe200078e0a03 */
[C---:B------:R-:W-:Y:S01]  /*16a0*/  ISETP.NE.AND P0, PT, R0.reuse, RZ, PT ;  /* 0x000000ff0000720c */ /* 0x040fe20003f05270 */
[----:B------:R-:W-:Y:S01]  /*16b0*/  IMAD.SHL.U32 R0, R0, 0x8, RZ ;  /* 0x0000000800007824 */ /* 0x000fe200078e00ff */
[----:B------:R-:W-:Y:S01]  /*16c0*/  UIADD3 UR50, UR41, 0x50, URZ ;  /* 0x0000005029327890 */ /* 0x000fe2000fffe03f */
[--C-:B------:R-:W-:Y:S01]  /*16d0*/  SHF.R.S32.HI R91, RZ, 0x1f, R90.reuse ;  /* 0x0000001fff5b7819 */ /* 0x100fe2000001145a */
[----:B------:R-:W-:Y:S01]  /*16e0*/  IMAD.SHL.U32 R92, R3, 0x2, RZ ;  /* 0x00000002035c7824 */ /* 0x000fe200078e00ff */
[----:B------:R-:W-:Y:S01]  /*16f0*/  USHF.L.U32 UR6, UR6, UR43, URZ ;  /* 0x0000002b06067299 */ /* 0x000fe2000800063f */
[----:B------:R-:W-:Y:S01]  /*1700*/  LOP3.LUT R0, R0, 0x8, RZ, 0xc0, !PT ;  /* 0x0000000800007812 */ /* 0x000fe200078ec0ff */
[----:B------:R-:W-:Y:S01]  /*1710*/  UISETP.EQ.U32.AND UP0, UPT, UR4, 0x1, !UP0 ;  /* 0x000000010400788c */ /* 0x000fe2000c702070 */
[----:B------:R-:W-:Y:S01]  /*1720*/  IMAD.WIDE R90, R9, 0x10, R90 ;  /* 0x00000010095a7825 */ /* 0x000fe200078e025a */
[C---:B-1----:R-:W-:Y:S01]  /*1730*/  SHF.L.U64.HI R94, R6.reuse, 0x3, R7 ;  /* 0x00000003065e7819 */ /* 0x042fe20000010207 */
[----:B------:R-:W-:Y:S01]  /*1740*/  ULDC UR42, c[0x0][0x600] ;  /* 0x00018000002a7ab9 */ /* 0x000fe20000000800 */
[----:B------:R-:W-:Y:S01]  /*1750*/  SEL R100, RZ, 0x1, P0 ;  /* 0x00000001ff647807 */ /* 0x000fe20000000000 */
[----:B------:R-:W-:Y:S01]  /*1760*/  IMAD.SHL.U32 R95, R6, 0x8, RZ ;  /* 0x00000008065f7824 */ /* 0x000fe200078e00ff */
[----:B------:R-:W-:Y:S01]  /*1770*/  LEA R97, R5, UR50, 0x3 ;  /* 0x0000003205617c11 */ /* 0x000fe2000f8e18ff */
[----:B--2---:R-:W-:Y:S01]  /*1780*/  IMAD R96, R3, -0x2, R96 ;  /* 0xfffffffe03607824 */ /* 0x004fe200078e0260 */
[C---:B------:R-:W-:Y:S01]  /*1790*/  LOP3.LUT R101, R0.reuse, 0x8, RZ, 0x3c, !PT ;  /* 0x0000000800657812 */ /* 0x040fe200078e3cff */
[----:B------:R-:W-:Y:S01]  /*17a0*/  VIADD R99, R99, UR8 ;  /* 0x0000000863637c36 */ /* 0x000fe20008000000 */
[----:B------:R-:W-:Y:S01]  /*17b0*/  LOP3.LUT R98, R0, 0x18, RZ, 0x3c, !PT ;  /* 0x0000001800627812 */ /* 0x000fe200078e3cff */
[----:B------:R-:W-:Y:S01]  /*17c0*/  UMOV UR7, 0x1 ;  /* 0x0000000100077882 */ /* 0x000fe20000000000 */
[----:B------:R-:W-:Y:S01]  /*17d0*/  SHF.R.S32.HI R93, RZ, 0x1f, R92 ;  /* 0x0000001fff5d7819 */ /* 0x000fe2000001145c */
[----:B------:R-:W-:-:S02]  /*17e0*/  ULOP3.LUT UR49, UR39, 0x1, URZ, 0xfc, !UPT ;  /* 0x0000000127317892 */ /* 0x000fc4000f8efc3f */
[----:B------:R-:W-:Y:S02]  /*17f0*/  USHF.L.U32 UR36, UR38, 0x1, URZ ;  /* 0x0000000126247899 */ /* 0x000fe4000800063f */
[----:B------:R-:W-:Y:S02]  /*1800*/  USHF.L.U64.HI UR40, UR54, 0x1, UR37 ;  /* 0x0000000136287899 */ /* 0x000fe40008010225 */
[----:B------:R-:W-:Y:S02]  /*1810*/  UIADD3 UR42, UR42, -0x1, URZ ;  /* 0xffffffff2a2a7890 */ /* 0x000fe4000fffe03f */
[----:B------:R-:W-:Y:S02]  /*1820*/  USHF.L.U32 UR43, UR7, UR43, URZ ;  /* 0x0000002b072b7299 */ /* 0x000fe4000800063f */
[----:B------:R-:W-:Y:S02]  /*1830*/  UIADD3 UR46, -UR46, UR38, URZ ;  /* 0x000000262e2e7290 */ /* 0x000fe4000fffe13f */
[----:B------:R-:W-:-:S02]  /*1840*/  ULOP3.LUT UR47, URZ, UR6, URZ, 0x33, !UPT ;  /* 0x000000063f2f7292 */ /* 0x000fc4000f8e333f */
[----:B------:R-:W-:-:S12]  /*1850*/  USEL UR48, URZ, 0x1, !UP0 ;  /* 0x000000013f307887 */ /* 0x000fd8000c000000 */
.L_x_165:
[----:B------:R-:W-:-:S04]  /*1860*/  SHF.L.U32 R0, R100, 0x1f, RZ ;  /* 0x0000001f64007819 */ /* 0x000fc800000006ff */
[----:B------:R-:W0:Y:S02]  /*1870*/  SYNCS.PHASECHK.TRANS64.TRYWAIT P0, [R97+URZ+-0x8], R0 ;  /* 0xfffff800610075a7 */ /* 0x000e24000800017f */
[----:B012345:R-:W-:Y:S05]  /*1880*/  @!P0 BRA `(.L_x_18) ;  /* 0x0000006c00e08947 */ /* 0x03ffea0003800000 */
.L_x_187:
[----:B------:R-:W-:Y:S02]  /*1890*/  ULDC UR4, c[0x0][0x28c] ;  /* 0x0000a30000047ab9 */ /* 0x000fe40000000800 */
[----:B------:R-:W-:-:S13]  /*18a0*/  ISETP.LT.AND P0, PT, RZ, UR4, PT ;  /* 0x00000004ff007c0c */ /* 0x000fda000bf01270 */
[----:B------:R-:W-:Y:S05]  /*18b0*/  @P0 BRA `(.L_x_19) ;  /* 0x0000000000400947 */ /* 0x000fea0003800000 */
[----:B0-----:R-:W-:Y:S01]  /*18c0*/  MOV R0, 0x0 ;  /* 0x0000000000007802 */ /* 0x001fe20000000f00 */
[----:B------:R-:W-:Y:S01]  /*18d0*/  ULDC.64 UR4, c[0x4][0x68] ;  /* 0x01001a0000047ab9 */ /* 0x000fe20000000a00 */
[----:B------:R-:W-:Y:S01]  /*18e0*/  ULDC.64 UR6, c[0x4][0x8] ;  /* 0x0100020000067ab9 */ /* 0x000fe20000000a00 */
[----:B------:R-:W-:Y:S01]  /*18f0*/  IMAD.U32 R4, RZ, RZ, UR4 ;  /* 0x00000004ff047e24 */ /* 0x000fe2000f8e00ff */
[----:B------:R0:W1:Y:S01]  /*1900*/  LDC.64 R14, c[0x4][R0] ;  /* 0x01000000000e7b82 */ /* 0x0000620000000a00 */
[----:B------:R-:W-:Y:S01]  /*1910*/  IMAD.U32 R5, RZ, RZ, UR5 ;  /* 0x00000005ff057e24 */ /* 0x000fe2000f8e00ff */
[----:B------:R-:W-:Y:S01]  /*1920*/  ULDC.64 UR4, c[0x4][0x70] ;  /* 0x01001c0000047ab9 */ /* 0x000fe20000000a00 */
[----:B------:R-:W-:Y:S02]  /*1930*/  IMAD.U32 R10, RZ, RZ, UR6 ;  /* 0x00000006ff0a7e24 */ /* 0x000fe4000f8e00ff */
[----:B------:R-:W-:Y:S02]  /*1940*/  IMAD.U32 R6, RZ, RZ, UR4 ;  /* 0x00000004ff067e24 */ /* 0x000fe4000f8e00ff */
[----:B------:R-:W-:-:S02]  /*1950*/  IMAD.U32 R7, RZ, RZ, UR5 ;  /* 0x00000005ff077e24 */ /* 0x000fc4000f8e00ff */
[----:B------:R-:W-:Y:S02]  /*1960*/  IMAD.U32 R11, RZ, RZ, UR7 ;  /* 0x00000007ff0b7e24 */ /* 0x000fe4000f8e00ff */
[----:B------:R-:W-:Y:S02]  /*1970*/  IMAD.MOV.U32 R8, RZ, RZ, 0x1e1 ;  /* 0x000001e1ff087424 */ /* 0x000fe400078e00ff */
[----:B------:R-:W-:Y:S02]  /*1980*/  IMAD.MOV.U32 R12, RZ, RZ, 0x1 ;  /* 0x00000001ff0c7424 */ /* 0x000fe400078e00ff */
[----:B0-----:R-:W-:-:S07]  /*1990*/  IMAD.MOV.U32 R13, RZ, RZ, RZ ;  /* 0x000000ffff0d7224 */ /* 0x001fce00078e00ff */
[----:B------:R-:W-:-:S07]  /*19a0*/  LEPC R20, `(.L_x_19) ;  /* 0x000000001014794e */ /* 0x000fce0000000000 */
[----:B-1---5:R-:W-:Y:S05]  /*19b0*/  CALL.ABS.NOINC R14 ;  /* 0x000000000e007343 */ /* 0x022fea0003c00000 */
.L_x_19:
[----:B0-----:R-:W-:-:S05]  /*19c0*/  IMAD.U32 R0, RZ, RZ, UR49 ;  /* 0x00000031ff007e24 */ /* 0x001fca000f8e00ff */
[----:B------:R-:W-:-:S13]  /*19d0*/  ISETP.NE.AND P0, PT, R0, 0x3, PT ;  /* 0x000000030000780c */ /* 0x000fda0003f05270 */
[----:B------:R-:W-:Y:S05]  /*19e0*/  @!P0 BRA `(.L_x_20) ;  /* 0x0000000000048947 */ /* 0x000fea0003800000 */
[----:B------:R-:W-:Y:S01]  /*19f0*/  BPT.TRAP 0x1 ;  /* 0x000000040000795c */ /* 0x000fe20000300000 */
.L_x_20:
[----:B------:R-:W-:Y:S02]  /*1a00*/  IMAD.U32 R3, RZ, RZ, UR44 ;  /* 0x0000002cff037e24 */ /* 0x000fe4000f8e00ff */
[----:B------:R-:W-:-:S03]  /*1a10*/  IMAD.U32 R0, RZ, RZ, UR48 ;  /* 0x00000030ff007e24 */ /* 0x000fc6000f8e00ff */
[----:B------:R-:W-:Y:S02]  /*1a20*/  LEA R3, R3, UR41, 0x3 ;  /* 0x0000002903037c11 */ /* 0x000fe4000f8e18ff */
[----:B------:R-:W-:-:S04]  /*1a30*/  SHF.L.U32 R0, R0, 0x1f, RZ ;  /* 0x0000001f00007819 */ /* 0x000fc800000006ff */
[----:B------:R0:W1:Y:S01]  /*1a40*/  SYNCS.PHASECHK.TRANS64.TRYWAIT P1, [R3+URZ], R0 ;  /* 0x00000000030075a7 */ /* 0x000062000802017f */
[----:B------:R-:W-:Y:S05]  /*1a50*/  @!P0 BRA `(.L_x_21) ;  /* 0x0000000000048947 */ /* 0x000fea0003800000 */
[----:B------:R-:W-:Y:S01]  /*1a60*/  BPT.TRAP 0x1 ;  /* 0x000000040000795c */ /* 0x000fe20000300000 */
.L_x_21:
[----:B------:R-:W-:-:S05]  /*1a70*/  IMAD.U32 R4, RZ, RZ, UR46 ;  /* 0x0000002eff047e24 */ /* 0x000fca000f8e00ff */
[----:B------:R-:W-:Y:S01]  /*1a80*/  ISETP.GE.AND P2, PT, R4, 0x1, PT ;  /* 0x000000010400780c */ /* 0x000fe20003f46270 */
[----:B-1----:R-:W-:-:S12]  /*1a90*/  @P1 BRA `(.L_x_22) ;  /* 0x0000000000081947 */ /* 0x002fd80003800000 */
[----:B------:R-:W1:Y:S02]  /*1aa0*/  SYNCS.PHASECHK.TRANS64.TRYWAIT P1, [R3+URZ], R0 ;  /* 0x00000000030075a7 */ /* 0x000e64000802017f */
[----:B-1----:R-:W-:Y:S05]  /*1ab0*/  @!P1 BRA `(.L_x_23) ;  /* 0x0000006c00689947 */ /* 0x002fea0003800000 */
.L_x_22:
[----:B------:R-:W-:Y:S05]  /*1ac0*/  WARPSYNC.ALL ;  /* 0x0000000000007948 */ /* 0x000fea0003800000 */
[----:B------:R-:W-:Y:S01]  /*1ad0*/  UIADD3 UR4, UR41, 0x180, URZ ;  /* 0x0000018029047890 */ /* 0x000fe2000fffe03f */
[----:B------:R-:W-:Y:S01]  /*1ae0*/  WARPGROUP.ARRIVE ;  /* 0x00000000000079c5 */ /* 0x000fe20000000000 */
[----:B------:R-:W-:Y:S02]  /*1af0*/  UIADD3 UR5, UR41, 0x20180, URZ ;  /* 0x0002018029057890 */ /* 0x000fe4000fffe03f */
[----:B------:R-:W-:Y:S02]  /*1b00*/  USHF.R.U32.HI UR4, URZ, 0x4, UR4 ;  /* 0x000000043f047899 */ /* 0x000fe40008011604 */
[----:B------:R-:W-:-:S02]  /*1b10*/  USHF.R.U32.HI UR5, URZ, 0x4, UR5 ;  /* 0x000000043f057899 */ /* 0x000fc40008011605 */
[----:B------:R-:W-:Y:S02]  /*1b20*/  ULOP3.LUT UR4, UR4, 0x3fff, URZ, 0xc0, !UPT ;  /* 0x00003fff04047892 */ /* 0x000fe4000f8ec03f */
[----:B------:R-:W-:Y:S02]  /*1b30*/  ULOP3.LUT UR5, UR5, 0x3fff, URZ, 0xc0, !UPT ;  /* 0x00003fff05057892 */ /* 0x000fe4000f8ec03f */
[----:B------:R-:W-:Y:S02]  /*1b40*/  ULOP3.LUT UR8, UR4, 0x10000, URZ, 0xfc, !UPT ;  /* 0x0001000004087892 */ /* 0x000fe4000f8efc3f */
[----:B------:R-:W-:Y:S02]  /*1b50*/  ULOP3.LUT UR9, UR5, 0x10000, URZ, 0xfc, !UPT ;  /* 0x0001000005097892 */ /* 0x000fe4000f8efc3f */
[----:B------:R-:W-:Y:S02]  /*1b60*/  ULEA UR11, UR44, UR8, 0xb ;  /* 0x000000082c0b7291 */ /* 0x000fe4000f8e583f */
[----:B------:R-:W-:Y:S01]  /*1b70*/  ULEA UR10, UR44, UR9, 0xc ;  /* 0x000000092c0a7291 */ /* 0x000fe2000f8e603f */
[----:B------:R-:W-:Y:S01]  /*1b80*/  UMOV UR5, 0x40000040 ;  /* 0x4000004000057882 */ /* 0x000fe20000000000 */
[----:B------:R-:W-:-:S03]  /*1b90*/  UMOV UR7, 0x40000040 ;  /* 0x4000004000077882 */ /* 0x000fc60000000000 */
[----:B------:R-:W-:Y:S02]  /*1ba0*/  UMOV UR4, UR11 ;  /* 0x0000000b00047c82 */ /* 0x000fe40008000000 */
[----:B------:R-:W-:Y:S02]  /*1bb0*/  UMOV UR6, UR10 ;  /* 0x0000000a00067c82 */ /* 0x000fe40008000000 */
[----:B------:R-:W-:Y:S01]  /*1bc0*/  HGMMA.64x128x8.F32.TF32 R24, gdesc[UR4], RZ, !UPT, gsb0 ;  /* 0x05e00000041879f0 */ /* 0x000fe2000c0028ff */
[----:B------:R-:W-:Y:S02]  /*1bd0*/  UIADD3 UR4, UR11, 0x2, URZ ;  /* 0x000000020b047890 */ /* 0x000fe4000fffe03f */
[----:B------:R-:W-:Y:S01]  /*1be0*/  UIADD3 UR6, UR10, 0x2, URZ ;  /* 0x000000020a067890 */ /* 0x000fe2000fffe03f */
[----:B------:R-:W-:Y:S01]  /*1bf0*/  UMOV UR5, 0x40000040 ;  /* 0x4000004000057882 */ /* 0x000fe20000000000 */
[----:B------:R-:W-:Y:S01]  /*1c00*/  UMOV UR7, 0x40000040 ;  /* 0x4000004000077882 */ /* 0x000fe20000000000 */
[----:B------:R-:W-:-:S02]  /*1c10*/  WARPGROUP.DEPBAR.LE gsb0, 0x0 ;  /* 0x00008000000079c5 */ /* 0x000fc40000010000 */
[----:B------:R-:W-:-:S06]  /*1c20*/  WARPGROUP.ARRIVE ;  /* 0x00000000000079c5 */ /* 0x000fcc0000000000 */
[----:B------:R-:W-:Y:S01]  /*1c30*/  HGMMA.64x128x8.F32.TF32 R24, gdesc[UR4], R24, gsb0 ;  /* 0x05e00000041879f0 */ /* 0x000fe20008002818 */
[----:B------:R-:W-:Y:S02]  /*1c40*/  UIADD3 UR4, UR11, 0x4, URZ ;  /* 0x000000040b047890 */ /* 0x000fe4000fffe03f */
[----:B------:R-:W-:Y:S01]  /*1c50*/  UIADD3 UR6, UR10, 0x4, URZ ;  /* 0x000000040a067890 */ /* 0x000fe2000fffe03f */
[----:B------:R-:W-:Y:S01]  /*1c60*/  UMOV UR5, 0x40000040 ;  /* 0x4000004000057882 */ /* 0x000fe20000000000 */
[----:B------:R-:W-:Y:S01]  /*1c70*/  UMOV UR7, 0x40000040 ;  /* 0x4000004000077882 */ /* 0x000fe20000000000 */
[----:B------:R-:W-:Y:S02]  /*1c80*/  WARPGROUP.DEPBAR.LE gsb0, 0x0 ;  /* 0x00008000000079c5 */ /* 0x000fe40000010000 */
        /* <DEDUP_REMOVED lines=92> */
[----:B------:R-:W-:Y:S03]  /*2250*/  HGMMA.64x128x8.F32.TF32 R24, gdesc[UR4], R24, gsb0 ;  /* 0x05e00000041879f0 */ /* 0x000fe60008002818 */
[----:B------:R-:W-:Y:S02]  /*2260*/  WARPGROUP.DEPBAR.LE gsb0, 0x0 ;  /* 0x00008000000079c5 */ /* 0x000fe40000010000 */
[----:B------:R-:W-:Y:S05]  /*2270*/  @!P2 BRA `(.L_x_24) ;  /* 0x000000080068a947 */ /* 0x000fea0003800000 */
[----:B------:R-:W-:Y:S01]  /*2280*/  UIADD3 UR10, UR44, 0x1, URZ ;  /* 0x000000012c0a7890 */ /* 0x000fe2000fffe03f */
[----:B01----:R-:W-:Y:S02]  /*2290*/  IMAD.U32 R0, RZ, RZ, UR46 ;  /* 0x0000002eff007e24 */ /* 0x003fe4000f8e00ff */
[----:B------:R-:W-:Y:S01]  /*22a0*/  IMAD.U32 R3, RZ, RZ, UR44 ;  /* 0x0000002cff037e24 */ /* 0x000fe2000f8e00ff */
[----:B------:R-:W-:-:S04]  /*22b0*/  UISETP.NE.AND UP0, UPT, UR10, 0x4, UPT ;  /* 0x000000040a00788c */ /* 0x000fc8000bf05270 */
[----:B------:R-:W-:Y:S02]  /*22c0*/  USEL UR4, URZ, 0x1, UP0 ;  /* 0x000000013f047887 */ /* 0x000fe40008000000 */
[----:B------:R-:W-:Y:S02]  /*22d0*/  USEL UR10, UR10, URZ, UP0 ;  /* 0x0000003f0a0a7287 */ /* 0x000fe40008000000 */
[----:B------:R-:W-:-:S06]  /*22e0*/  ULOP3.LUT UR4, UR48, UR4, URZ, 0x3c, !UPT ;  /* 0x0000000430047292 */ /* 0x000fcc000f8e3c3f */
[----:B------:R-:W-:-:S07]  /*22f0*/  IMAD.U32 R6, RZ, RZ, UR4 ;  /* 0x00000004ff067e24 */ /* 0x000fce000f8e00ff */
.L_x_31:
[----:B------:R-:W-:Y:S05]  /*2300*/  @!P0 BRA `(.L_x_25) ;  /* 0x0000000000048947 */ /* 0x000fea0003800000 */
[----:B------:R-:W-:Y:S01]  /*2310*/  BPT.TRAP 0x1 ;  /* 0x000000040000795c */ /* 0x000fe20000300000 */
.L_x_25:
[----:B------:R-:W-:Y:S01]  /*2320*/  ULEA UR4, UR10, UR41, 0x3 ;  /* 0x000000290a047291 */ /* 0x000fe2000f8e183f */
[----:B------:R-:W-:-:S08]  /*2330*/  SHF.L.U32 R4, R6, 0x1f, RZ ;  /* 0x0000001f06047819 */ /* 0x000fd000000006ff */
[----:B------:R0:W1:Y:S01]  /*2340*/  SYNCS.PHASECHK.TRANS64.TRYWAIT P1, [UR4], R4 ;  /* 0x00000004ff0075a7 */ /* 0x0000620008020144 */
[----:B------:R-:W-:Y:S05]  /*2350*/  @!P0 BRA `(.L_x_26) ;  /* 0x0000000000048947 */ /* 0x000fea0003800000 */
[----:B------:R-:W-:Y:S01]  /*2360*/  BPT.TRAP 0x1 ;  /* 0x000000040000795c */ /* 0x000fe20000300000 */
.L_x_26:
[----:B-1----:R-:W-:Y:S05]  /*2370*/  @P1 BRA `(.L_x_27) ;  /* 0x0000000000081947 */ /* 0x002fea0003800000 */
[----:B------:R-:W1:Y:S02]  /*2380*/  SYNCS.PHASECHK.TRANS64.TRYWAIT P1, [UR4], R4 ;  /* 0x00000004ff0075a7 */ /* 0x000e640008020144 */
[----:B-1----:R-:W-:Y:S05]  /*2390*/  @!P1 BRA `(.L_x_28) ;  /* 0x0000006400449947 */ /* 0x002fea0003800000 */
.L_x_27:
[----:B------:R-:W-:Y:S01]  /*23a0*/  ULEA UR11, UR10, UR9, 0xc ;  /* 0x000000090a0b7291 */ /* 0x000fe2000f8e603f */
[----:B------:R-:W-:Y:S01]  /*23b0*/  WARPGROUP.ARRIVE ;  /* 0x00000000000079c5 */ /* 0x000fe20000000000 */
[----:B------:R-:W-:Y:S01]  /*23c0*/  ULEA UR12, UR10, UR8, 0xb ;  /* 0x000000080a0c7291 */ /* 0x000fe2000f8e583f */
[----:B------:R-:W-:Y:S01]  /*23d0*/  UMOV UR7, 0x40000040 ;  /* 0x4000004000077882 */ /* 0x000fe20000000000 */
[----:B------:R-:W-:-:S03]  /*23e0*/  UMOV UR5, 0x40000040 ;  /* 0x4000004000057882 */ /* 0x000fc60000000000 */
[----:B------:R-:W-:Y:S02]  /*23f0*/  UMOV UR6, UR11 ;  /* 0x0000000b00067c82 */ /* 0x000fe40008000000 */
[----:B------:R-:W-:Y:S02]  /*2400*/  UMOV UR4, UR12 ;  /* 0x0000000c00047c82 */ /* 0x000fe40008000000 */
[----:B------:R-:W-:Y:S01]  /*2410*/  HGMMA.64x128x8.F32.TF32 R24, gdesc[UR4], R24, gsb0 ;  /* 0x05e00000041879f0 */ /* 0x000fe20008002818 */
        /* <DEDUP_REMOVED lines=107> */
[----:B------:R-:W-:Y:S01]  /*2ad0*/  BPT.TRAP 0x1 ;  /* 0x000000040000795c */ /* 0x000fe20000300000 */
.L_x_29:
[----:B------:R-:W-:Y:S01]  /*2ae0*/  ISETP.NE.AND P1, PT, R23, RZ, PT ;  /* 0x000000ff1700720c */ /* 0x000fe20003f25270 */
[----:B------:R-:W-:-:S12]  /*2af0*/  UISETP.GT.U32.AND UP0, UPT, UR39, 0x1, UPT ;  /* 0x000000012700788c */ /* 0x000fd8000bf04070 */
[----:B01----:R-:W-:-:S05]  /*2b00*/  @P1 LEA R4, R3, UR41, 0x3 ;  /* 0x0000002903041c11 */ /* 0x003fca000f8e18ff */
[----:B------:R-:W-:-:S05]  /*2b10*/  @P1 VIADD R5, R4, 0x20 ;  /* 0x0000002004051836 */ /* 0x000fca0000000000 */
[----:B------:R-:W-:-:S04]  /*2b20*/  @P1 PRMT R5, R22, 0x654, R5 ;  /* 0x0000065416051816 */ /* 0x000fc80000000005 */
[----:B------:R0:W-:Y:S01]  /*2b30*/  @P1 SYNCS.ARRIVE.TRANS64.RED.A1T0 RZ, [R5+URZ], RZ ;  /* 0x000000ff05ff19a7 */ /* 0x0001e2000810043f */
[----:B------:R-:W-:-:S13]  /*2b40*/  PLOP3.LUT P1, PT, PT, PT, UP0, 0x80, 0x0 ;  /* 0x000000000000781c */ /* 0x000fda0003f2f008 */
[----:B0-----:R-:W-:Y:S05]  /*2b50*/  @P1 BRA `(.L_x_30) ;  /* 0x0000000000041947 */ /* 0x001fea0003800000 */
[----:B------:R-:W-:Y:S01]  /*2b60*/  BPT.TRAP 0x1 ;  /* 0x000000040000795c */ /* 0x000fe20000300000 */
.L_x_30:
[----:B------:R-:W-:Y:S01]  /*2b70*/  UIADD3 UR10, UR10, 0x1, URZ ;  /* 0x000000010a0a7890 */ /* 0x000fe2000fffe03f */
[C---:B------:R-:W-:Y:S01]  /*2b80*/  ISETP.GT.AND P2, PT, R0.reuse, 0x1, PT ;  /* 0x000000010000780c */ /* 0x040fe20003f44270 */
[----:B------:R-:W-:Y:S02]  /*2b90*/  VIADD R3, R3, 0x1 ;  /* 0x0000000103037836 */ /* 0x000fe40000000000 */
[----:B------:R-:W-:Y:S01]  /*2ba0*/  UISETP.NE.AND UP0, UPT, UR10, 0x4, UPT ;  /* 0x000000040a00788c */ /* 0x000fe2000bf05270 */
[----:B------:R-:W-:Y:S02]  /*2bb0*/  VIADD R0, R0, 0xffffffff ;  /* 0xffffffff00007836 */ /* 0x000fe40000000000 */
[C---:B------:R-:W-:Y:S01]  /*2bc0*/  ISETP.NE.AND P1, PT, R3.reuse, 0x4, PT ;  /* 0x000000040300780c */ /* 0x040fe20003f25270 */
[----:B------:R-:W-:Y:S02]  /*2bd0*/  USEL UR4, URZ, 0x1, UP0 ;  /* 0x000000013f047887 */ /* 0x000fe40008000000 */
[----:B------:R-:W-:Y:S01]  /*2be0*/  USEL UR10, UR10, URZ, UP0 ;  /* 0x0000003f0a0a7287 */ /* 0x000fe20008000000 */
[----:B------:R-:W-:-:S03]  /*2bf0*/  SEL R3, R3, RZ, P1 ;  /* 0x000000ff03037207 */ /* 0x000fc60000800000 */
[----:B------:R-:W-:Y:S01]  /*2c00*/  LOP3.LUT R6, R6, UR4, RZ, 0x3c, !PT ;  /* 0x0000000406067c12 */ /* 0x000fe2000f8e3cff */
[----:B------:R-:W-:Y:S07]  /*2c10*/  @P2 BRA `(.L_x_31) ;  /* 0xfffffff400b82947 */ /* 0x000fee000383ffff */
.L_x_24:
[----:B01----:R-:W0:Y:S01]  /*2c20*/  LDC R0, c[0x0][0x28c] ;  /* 0x0000a300ff007b82 */ /* 0x003e220000000800 */
[----:B------:R1:W-:Y:S01]  /*2c30*/  SYNCS.ARRIVE.TRANS64.A1T0 RZ, [R101+UR50], RZ ;  /* 0x000000ff65ff79a7 */ /* 0x0003e20008100032 */
[----:B0-----:R-:W-:-:S13]  /*2c40*/  ISETP.GE.AND P1, PT, R0, 0x1, PT ;  /* 0x000000010000780c */ /* 0x001fda0003f26270 */
[----:B-1----:R-:W-:Y:S05]  /*2c50*/  @!P1 BRA `(.L_x_32) ;  /* 0x0000000000409947 */ /* 0x002fea0003800000 */
[----:B------:R-:W-:Y:S05]  /*2c60*/  @!P0 BRA `(.L_x_33) ;  /* 0x0000000000048947 */ /* 0x000fea0003800000 */
[----:B------:R-:W-:Y:S01]  /*2c70*/  BPT.TRAP 0x1 ;  /* 0x000000040000795c */ /* 0x000fe20000300000 */
.L_x_33:
[----:B------:R-:W-:Y:S01]  /*2c80*/  ISETP.NE.AND P0, PT, R23, RZ, PT ;  /* 0x000000ff1700720c */ /* 0x000fe20003f05270 */
[----:B------:R-:W-:-:S12]  /*2c90*/  IMAD.U32 R3, RZ, RZ, UR41 ;  /* 0x00000029ff037e24 */ /* 0x000fd8000f8e00ff */
[----:B------:R-:W-:-:S05]  /*2ca0*/  VOTEU.ANY UP0, P0 ;  /* 0x00000000003f7886 */ /* 0x000fca0000000100 */
[----:B------:R-:W-:Y:S02]  /*2cb0*/  @UP0 UIADD3 UR4, UR46, UR44, URZ ;  /* 0x0000002c2e040290 */ /* 0x000fe4000fffe03f */
[----:B------:R-:W-:-:S04]  /*2cc0*/  UISETP.GT.U32.AND UP0, UPT, UR39, 0x1, UPT ;  /* 0x000000012700788c */ /* 0x000fc8000bf04070 */
[----:B------:R-:W-:-:S04]  /*2cd0*/  IMAD.U32 R0, RZ, RZ, UR4 ;  /* 0x00000004ff007e24 */ /* 0x000fc8000f8e00ff */
[----:B------:R-:W-:-:S05]  /*2ce0*/  @P0 IMAD.SHL.U32 R0, R0, 0x8, RZ ;  /* 0x0000000800000824 */ /* 0x000fca00078e00ff */
[----:B------:R-:W-:-:S04]  /*2cf0*/  @P0 LOP3.LUT R0, R0, 0x18, RZ, 0xc0, !PT ;  /* 0x0000001800000812 */ /* 0x000fc800078ec0ff */
[----:B------:R-:W-:-:S04]  /*2d00*/  @P0 IADD3 R3, R3, 0x20, R0 ;  /* 0x0000002003030810 */ /* 0x000fc80007ffe000 */
[----:B------:R-:W-:-:S04]  /*2d10*/  @P0 PRMT R3, R22, 0x654, R3 ;  /* 0x0000065416030816 */ /* 0x000fc80000000003 */
[----:B------:R0:W-:Y:S01]  /*2d20*/  @P0 SYNCS.ARRIVE.TRANS64.RED.A1T0 RZ, [R3+URZ], RZ ;  /* 0x000000ff03ff09a7 */ /* 0x0001e2000810043f */
[----:B------:R-:W-:-:S13]  /*2d30*/  PLOP3.LUT P0, PT, PT, PT, UP0, 0x80, 0x0 ;  /* 0x000000000000781c */ /* 0x000fda0003f0f008 */
[----:B0-----:R-:W-:Y:S05]  /*2d40*/  @P0 BRA `(.L_x_32) ;  /* 0x0000000000040947 */ /* 0x001fea0003800000 */
[----:B------:R-:W-:Y:S01]  /*2d50*/  BPT.TRAP 0x1 ;  /* 0x000000040000795c */ /* 0x000fe20000300000 */
.L_x_32:
[----:B------:R-:W-:Y:S02]  /*2d60*/  SHF.L.U32 R0, R100, 0x1f, RZ ;  /* 0x0000001f64007819 */ /* 0x000fe400000006ff */
[----:B------:R-:W-:Y:S02]  /*2d70*/  SHF.R.S32.HI R9, RZ, 0x1f, R19 ;  /* 0x0000001fff097819 */ /* 0x000fe40000011413 */
[----:B------:R-:W0:Y:S02]  /*2d80*/  SYNCS.PHASECHK.TRANS64.TRYWAIT P0, [R97+URZ+0x8], R0 ;  /* 0x00000800610075a7 */ /* 0x000e24000800017f */
[----:B0-----:R-:W-:Y:S05]  /*2d90*/  @!P0 BRA `(.L_x_34) ;  /* 0x0000005800dc8947 */ /* 0x001fea0003800000 */
.L_x_188:
[----:B------:R-:W-:Y:S01]  /*2da0*/  ULDC.64 UR4, c[0x0][0x5d0] ;  /* 0x0001740000047ab9 */ /* 0x000fe20000000a00 */
[----:B------:R-:W-:Y:S01]  /*2db0*/  ULDC UR6, c[0x0][0x284] ;  /* 0x0000a10000067ab9 */ /* 0x000fe20000000800 */
[----:B0-----:R-:W-:Y:S02]  /*2dc0*/  IMAD R0, R9, UR4, RZ ;  /* 0x0000000409007c24 */ /* 0x001fe4000f8e02ff */
[----:B------:R-:W-:Y:S02]  /*2dd0*/  IMAD.SHL.U32 R10, R2, 0x80, RZ ;  /* 0x00000080020a7824 */ /* 0x000fe400078e00ff */
[C---:B------:R-:W-:Y:S02]  /*2de0*/  IMAD R5, R19.reuse, UR5, R0 ;  /* 0x0000000513057c24 */ /* 0x040fe4000f8e0200 */
[----:B------:R-:W-:Y:S01]  /*2df0*/  IMAD.SHL.U32 R0, R18, 0x40, RZ ;  /* 0x0000004012007824 */ /* 0x000fe200078e00ff */
[----:B------:R-:W-:Y:S01]  /*2e00*/  SHF.R.S32.HI R11, RZ, 0x1f, R10 ;  /* 0x0000001fff0b7819 */ /* 0x000fe2000001140a */
[----:B------:R-:W-:Y:S01]  /*2e10*/  IMAD.WIDE.U32 R2, R19, UR4, R92 ;  /* 0x0000000413027c25 */ /* 0x000fe2000f8e005c */
[----:B------:R-:W-:-:S02]  /*2e20*/  ULDC.64 UR4, c[0x0][0x5c8] ;  /* 0x0001720000047ab9 */ /* 0x000fc40000000a00 */
[----:B------:R-:W-:Y:S01]  /*2e30*/  ISETP.GE.AND P0, PT, R0, UR6, PT ;  /* 0x0000000600007c0c */ /* 0x000fe2000bf06270 */
[----:B------:R-:W-:Y:S01]  /*2e40*/  ULDC UR6, c[0x0][0x288] ;  /* 0x0000a20000067ab9 */ /* 0x000fe20000000800 */
[----:B------:R-:W-:Y:S01]  /*2e50*/  IADD3 R2, P1, R10, R2, RZ ;  /* 0x000000020a027210 */ /* 0x000fe20007f3e0ff */
[----:B------:R-:W-:Y:S01]  /*2e60*/  IMAD.WIDE R20, R18, 0x40, R90 ;  /* 0x0000004012147825 */ /* 0x000fe200078e025a */
[----:B------:R-:W-:Y:S02]  /*2e70*/  ISETP.GE.OR P0, PT, R10, UR6, P0 ;  /* 0x000000060a007c0c */ /* 0x000fe40008706670 */
[----:B------:R-:W-:Y:S01]  /*2e80*/  IADD3.X R3, R11, R3, R5, P1, !PT ;  /* 0x000000030b037210 */ /* 0x000fe20000ffe405 */
[----:B------:R-:W-:-:S04]  /*2e90*/  IMAD R7, R21, UR4, RZ ;  /* 0x0000000415077c24 */ /* 0x000fc8000f8e02ff */
[C---:B------:R-:W-:Y:S02]  /*2ea0*/  IMAD R7, R20.reuse, UR5, R7 ;  /* 0x0000000514077c24 */ /* 0x040fe4000f8e0207 */
[----:B------:R-:W-:-:S04]  /*2eb0*/  IMAD.WIDE.U32 R102, R20, UR4, R2 ;  /* 0x0000000414667c25 */ /* 0x000fc8000f8e0002 */
[----:B------:R-:W-:Y:S05]  /*2ec0*/  @P0 BRA `(.L_x_35) ;  /* 0x0000003c00d80947 */ /* 0x000fea0003800000 */
[----:B-----5:R-:W-:Y:S01]  /*2ed0*/  FSETP.NEU.AND P1, PT, R89, RZ, PT ;  /* 0x000000ff5900720b */ /* 0x020fe20003f2d000 */
[----:B------:R-:W-:Y:S01]  /*2ee0*/  IMAD.IADD R14, R96, 0x1, -R10 ;  /* 0x00000001600e7824 */ /* 0x000fe200078e0a0a */
[----:B------:R-:W-:Y:S01]  /*2ef0*/  BSSY B0, `(.L_x_35) ;  /* 0x00003f3000007945 */ /* 0x000fe20003800000 */
[----:B------:R-:W-:Y:S02]  /*2f00*/  IMAD.IADD R0, R99, 0x1, -R0 ;  /* 0x0000000163007824 */ /* 0x000fe400078e0a00 */
[----:B------:R-:W-:Y:S01]  /*2f10*/  IMAD.IADD R7, R103, 0x1, R7 ;  /* 0x0000000167077824 */ /* 0x000fe200078e0207 */
[----:B------:R-:W-:-:S04]  /*2f20*/  ISETP.GT.AND P0, PT, R14, RZ, PT ;  /* 0x000000ff0e00720c */ /* 0x000fc80003f04270 */
[----:B------:R-:W-:-:S03]  /*2f30*/  ISETP.GT.AND P2, PT, R0, RZ, P0 ;  /* 0x000000ff0000720c */ /* 0x000fc60000744270 */
[----:B------:R-:W-:Y:S10]  /*2f40*/  @!P1 BRA `(.L_x_36) ;  /* 0x0000002c001c9947 */ /* 0x000ff40003800000 */
[----:B------:R-:W0:Y:S01]  /*2f50*/  LDC.64 R104, c[0x0][0x5b8] ;  /* 0x00016e00ff687b82 */ /* 0x000e220000000a00 */
[----:B------:R-:W-:-:S07]  /*2f60*/  ULDC.64 UR4, c[0x0][0x5c0] ;  /* 0x0001700000047ab9 */ /* 0x000fce0000000a00 */
[----:B------:R-:W1:Y:S08]  /*2f70*/  LDC.64 R106, c[0x0][0x5b0] ;  /* 0x00016c00ff6a7b82 */ /* 0x000e700000000a00 */
[----:B------:R-:W2:Y:S01]  /*2f80*/  LDC.64 R108, c[0x0][0x5a8] ;  /* 0x00016a00ff6c7b82 */ /* 0x000ea20000000a00 */
[-C--:B0-----:R-:W-:Y:S02]  /*2f90*/  IMAD R4, R9, R104.reuse, RZ ;  /* 0x0000006809047224 */ /* 0x081fe400078e02ff */
[----:B------:R-:W-:-:S04]  /*2fa0*/  IMAD.WIDE.U32 R2, R19, R104, R92 ;  /* 0x0000006813027225 */ /* 0x000fc800078e005c */
[----:B------:R-:W-:Y:S01]  /*2fb0*/  IMAD R103, R19, R105, R4 ;  /* 0x0000006913677224 */ /* 0x000fe200078e0204 */
[----:B------:R-:W-:Y:S01]  /*2fc0*/  IADD3 R4, P1, R10, R2, RZ ;  /* 0x000000020a047210 */ /* 0x000fe20007f3e0ff */
[----:B-1----:R-:W-:-:S03]  /*2fd0*/  IMAD R2, R21, R106, RZ ;  /* 0x0000006a15027224 */ /* 0x002fc600078e02ff */
[----:B------:R-:W-:Y:S01]  /*2fe0*/  IADD3.X R5, R11, R3, R103, P1, !PT ;  /* 0x000000030b057210 */ /* 0x000fe20000ffe467 */
[C---:B------:R-:W-:Y:S02]  /*2ff0*/  IMAD R21, R20.reuse, R107, R2 ;  /* 0x0000006b14157224 */ /* 0x040fe400078e0202 */
[----:B------:R-:W-:-:S04]  /*3000*/  IMAD.WIDE.U32 R2, R20, R106, R4 ;  /* 0x0000006a14027225 */ /* 0x000fc800078e0004 */
[----:B------:R-:W-:Y:S01]  /*3010*/  IMAD.IADD R3, R3, 0x1, R21 ;  /* 0x0000000103037824 */ /* 0x000fe200078e0215 */
[----:B--2---:R-:W-:-:S04]  /*3020*/  LEA R8, P1, R2, R108, 0x2 ;  /* 0x0000006c02087211 */ /* 0x004fc800078210ff */
[----:B------:R-:W-:-:S05]  /*3030*/  LEA.HI.X R9, R2, R109, R3, 0x2, P1 ;  /* 0x0000006d02097211 */ /* 0x000fca00008f1403 */
[----:B------:R0:W2:Y:S01]  /*3040*/  @P2 LDG.E.LTC128B R15, desc[UR52][R8.64] ;  /* 0x00000034080f2981 */ /* 0x0000a2000c1e1920 */
[----:B------:R-:W-:Y:S01]  /*3050*/  IMAD.WIDE.U32 R2, R20, R106, R10 ;  /* 0x0000006a14027225 */ /* 0x000fe200078e000a */
[----:B------:R-:W-:Y:S01]  /*3060*/  LEA R6, P3, R102, UR4, 0x2 ;  /* 0x0000000466067c11 */ /* 0x000fe2000f8610ff */
[----:B------:R-:W-:Y:S01]  /*3070*/  BSSY B1, `(.L_x_37) ;  /* 0x0000014000017945 */ /* 0x000fe20003800000 */
[----:B------:R-:W-:Y:S02]  /*3080*/  IADD3 R12, P1, R92, R2, RZ ;  /* 0x000000025c0c7210 */ /* 0x000fe40007f3e0ff */
[----:B------:R-:W-:Y:S02]  /*3090*/  LEA.HI.X R7, R102, UR5, R7, 0x2, P3 ;  /* 0x0000000566077c11 */ /* 0x000fe400098f1407 */
[----:B------:R-:W-:Y:S01]  /*30a0*/  IADD3.X R13, R93, R21, R3, P1, !PT ;  /* 0x000000155d0d7210 */ /* 0x000fe20000ffe403 */
[----:B0-----:R-:W-:Y:S01]  /*30b0*/  IMAD.SHL.U32 R8, R106, 0x8, RZ ;  /* 0x000000086a087824 */ /* 0x001fe200078e00ff */
[----:B------:R-:W-:-:S02]  /*30c0*/  ISETP.GT.AND P1, PT, R14, 0x1, PT ;  /* 0x000000010e00780c */ /* 0x000fc40003f24270 */
[----:B------:R-:W-:Y:S01]  /*30d0*/  SHF.L.U64.HI R9, R106, 0x3, R107 ;  /* 0x000000036a097819 */ /* 0x000fe2000001026b */
[----:B------:R-:W-:Y:S01]  /*30e0*/  IMAD.WIDE.U32 R12, R19, R104, R12 ;  /* 0x00000068130c7225 */ /* 0x000fe200078e000c */
[----:B------:R-:W-:-:S03]  /*30f0*/  ISETP.GT.AND P3, PT, R0, RZ, P1 ;  /* 0x000000ff0000720c */ /* 0x000fc60000f64270 */
[----:B------:R-:W-:Y:S01]  /*3100*/  IMAD.WIDE.U32 R8, R20, R106, R8 ;  /* 0x0000006a14087225 */ /* 0x000fe200078e0008 */
[----:B--2---:R-:W-:-:S05]  /*3110*/  LOP3.LUT R2, R15, 0xffffe000, RZ, 0xc0, !PT ;  /* 0xffffe0000f027812 */ /* 0x004fca00078ec0ff */
[----:B------:R-:W-:Y:S01]  /*3120*/  FMUL R3, R2, R89 ;  /* 0x0000005902037220 */ /* 0x000fe20000400000 */
[----:B------:R-:W-:-:S03]  /*3130*/  LEA R2, P4, R12, R108, 0x2 ;  /* 0x0000006c0c027211 */ /* 0x000fc600078810ff */
[----:B------:R-:W-:Y:S01]  /*3140*/  FFMA R105, R24, R88, R3 ;  /* 0x0000005818697223 */ /* 0x000fe20000000003 */
[----:B------:R-:W-:-:S04]  /*3150*/  IMAD.IADD R3, R103, 0x1, R13 ;  /* 0x0000000167037824 */ /* 0x000fc800078e020d */
[----:B------:R-:W-:Y:S02]  /*3160*/  F2FP.TF32.F32.PACK_B R105, R105 ;  /* 0x00000069ff69723e */ /* 0x000fe400024050ff */
[----:B------:R-:W-:-:S03]  /*3170*/  LEA.HI.X R3, R12, R109, R3, 0x2, P4 ;  /* 0x0000006d0c037211 */ /* 0x000fc600020f1403 */
[----:B------:R0:W-:Y:S01]  /*3180*/  @P2 STG.E desc[UR52][R6.64], R105 ;  /* 0x0000006906002986 */ /* 0x0001e2000c101934 */
[----:B------:R-:W-:Y:S05]  /*3190*/  @!P3 BRA `(.L_x_38) ;  /* 0x000000000004b947 */ /* 0x000fea0003800000 */
[----:B------:R1:W5:Y:S02]  /*31a0*/  LDG.E.LTC128B R15, desc[UR52][R2.64+0x4] ;  /* 0x00000434020f7981 */ /* 0x000364000c1e1920 */
.L_x_38:
[----:B------:R-:W-:Y:S05]  /*31b0*/  BSYNC B1 ;  /* 0x0000000000017941 */ /* 0x000fea0003800000 */
.L_x_37:
[----:B-----5:R-:W-:Y:S01]  /*31c0*/  LOP3.LUT R12, R15, 0xffffe000, RZ, 0xc0, !PT ;  /* 0xffffe0000f0c7812 */ /* 0x020fe200078ec0ff */
[----:B------:R-:W-:Y:S01]  /*31d0*/  IMAD.IADD R21, R21, 0x1, R9 ;  /* 0x0000000115157824 */ /* 0x000fe200078e0209 */
[----:B------:R-:W-:Y:S02]  /*31e0*/  IADD3 R4, P2, R4, R8, RZ ;  /* 0x0000000804047210 */ /* 0x000fe40007f5e0ff */
[----:B------:R-:W-:Y:S01]  /*31f0*/  ISETP.GT.AND P0, PT, R0, 0x8, P0 ;  /* 0x000000080000780c */ /* 0x000fe20000704270 */
[----:B------:R-:W-:Y:S02]  /*3200*/  FMUL R12, R12, R89 ;  /* 0x000000590c0c7220 */ /* 0x000fe40000400000 */
[----:B------:R-:W-:Y:S02]  /*3210*/  IMAD.X R5, R21, 0x1, R5, P2 ;  /* 0x0000000115057824 */ /* 0x000fe400010e0605 */
[----:B------:R-:W-:Y:S01]  /*3220*/  FFMA R25, R25, R88, R12 ;  /* 0x0000005819197223 */ /* 0x000fe2000000000c */
[----:B------:R-:W-:-:S04]  /*3230*/  LEA R12, P2, R4, R108, 0x2 ;  /* 0x0000006c040c7211 */ /* 0x000fc800078410ff */
[----:B------:R-:W-:Y:S01]  /*3240*/  LEA.HI.X R13, R4, R109, R5, 0x2, P2 ;  /* 0x0000006d040d7211 */ /* 0x000fe200010f1405 */
[----:B------:R-:W-:Y:S01]  /*3250*/  @P3 IMAD.MOV.U32 R4, RZ, RZ, R6 ;  /* 0x000000ffff043224 */ /* 0x000fe200078e0006 */
[----:B------:R-:W-:Y:S01]  /*3260*/  F2FP.TF32.F32.PACK_B R25, R25 ;  /* 0x00000019ff19723e */ /* 0x000fe200024050ff */
[----:B------:R-:W-:-:S05]  /*3270*/  @P3 IMAD.MOV.U32 R5, RZ, RZ, R7 ;  /* 0x000000ffff053224 */ /* 0x000fca00078e0007 */
[----:B------:R2:W-:Y:S04]  /*3280*/  @P3 STG.E desc[UR52][R4.64+0x4], R25 ;  /* 0x0000041904003986 */ /* 0x0005e8000c101934 */
[----:B------:R-:W3:Y:S01]  /*3290*/  @P0 LDG.E.LTC128B R15, desc[UR52][R12.64] ;  /* 0x000000340c0f0981 */ /* 0x000ee2000c1e1920 */
[----:B------:R-:W-:Y:S01]  /*32a0*/  IADD3 R10, P2, P3, R92, R8, R10 ;  /* 0x000000085c0a7210 */ /* 0x000fe20007b5e00a */
[----:B------:R-:W-:Y:S01]  /*32b0*/  BSSY B1, `(.L_x_39) ;  /* 0x0000011000017945 */ /* 0x000fe20003800000 */
[----:B------:R-:W-:Y:S02]  /*32c0*/  ISETP.GT.AND P1, PT, R0, 0x8, P1 ;  /* 0x000000080000780c */ /* 0x000fe40000f24270 */
[----:B------:R-:W-:-:S03]  /*32d0*/  IADD3.X R11, R93, R21, R11, P2, P3 ;  /* 0x000000155d0b7210 */ /* 0x000fc600017e640b */
[----:B------:R-:W-:Y:S01]  /*32e0*/  IMAD.WIDE.U32 R10, R19, R104, R10 ;  /* 0x00000068130a7225 */ /* 0x000fe200078e000a */
[----:B------:R-:W-:-:S03]  /*32f0*/  SHF.L.U64.HI R19, R95, 0x2, R94 ;  /* 0x000000025f137819 */ /* 0x000fc6000001025e */
[----:B------:R-:W-:Y:S01]  /*3300*/  IMAD.IADD R11, R103, 0x1, R11 ;  /* 0x00000001670b7824 */ /* 0x000fe200078e020b */
[----:B--2---:R-:W-:-:S04]  /*3310*/  LEA R4, P3, R10, R108, 0x2 ;  /* 0x0000006c0a047211 */ /* 0x004fc800078610ff */
[----:B------:R-:W-:Y:S02]  /*3320*/  LEA.HI.X R5, R10, R109, R11, 0x2, P3 ;  /* 0x0000006d0a057211 */ /* 0x000fe400018f140b */
[----:B---3--:R-:W-:-:S05]  /*3330*/  LOP3.LUT R8, R15, 0xffffe000, RZ, 0xc0, !PT ;  /* 0xffffe0000f087812 */ /* 0x008fca00078ec0ff */
[----:B------:R-:W-:Y:S01]  /*3340*/  FMUL R9, R8, R89 ;  /* 0x0000005908097220 */ /* 0x000fe20000400000 */
[----:B------:R-:W-:-:S03]  /*3350*/  LEA R8, P2, R95, R6, 0x2 ;  /* 0x000000065f087211 */ /* 0x000fc600078410ff */
[----:B------:R-:W-:Y:S02]  /*3360*/  FFMA R21, R26, R88, R9 ;  /* 0x000000581a157223 */ /* 0x000fe40000000009 */
[----:B------:R-:W-:-:S03]  /*3370*/  IMAD.X R9, R19, 0x1, R7, P2 ;  /* 0x0000000113097824 */ /* 0x000fc600010e0607 */
[----:B------:R-:W-:-:S05]  /*3380*/  F2FP.TF32.F32.PACK_B R21, R21 ;  /* 0x00000015ff15723e */ /* 0x000fca00024050ff */
[----:B------:R2:W-:Y:S01]  /*3390*/  @P0 STG.E desc[UR52][R8.64], R21 ;  /* 0x0000001508000986 */ /* 0x0005e2000c101934 */
[----:B------:R-:W-:Y:S05]  /*33a0*/  @!P1 BRA `(.L_x_40) ;  /* 0x0000000000049947 */ /* 0x000fea0003800000 */
[----:B------:R3:W5:Y:S02]  /*33b0*/  LDG.E.LTC128B R15, desc[UR52][R4.64+0x4] ;  /* 0x00000434040f7981 */ /* 0x000764000c1e1920 */
.L_x_40:
[----:B------:R-:W-:Y:S05]  /*33c0*/  BSYNC B1 ;  /* 0x0000000000017941 */ /* 0x000fea0003800000 */
.L_x_39:
[----:B-----5:R-:W-:Y:S01]  /*33d0*/  LOP3.LUT R10, R15, 0xffffe000, RZ, 0xc0, !PT ;  /* 0xffffe0000f0a7812 */ /* 0x020fe200078ec0ff */
[----:B------:R-:W-:Y:S01]  /*33e0*/  BSSY B1, `(.L_x_41) ;  /* 0x0000009000017945 */ /* 0x000fe20003800000 */
[----:B------:R-:W-:-:S03]  /*33f0*/  ISETP.GT.AND P0, PT, R14, 0x8, PT ;  /* 0x000000080e00780c */ /* 0x000fc60003f04270 */
[----:B------:R-:W-:Y:S01]  /*3400*/  FMUL R10, R10, R89 ;  /* 0x000000590a0a7220 */ /* 0x000fe20000400000 */
[----:B------:R-:W-:-:S03]  /*3410*/  ISETP.GT.AND P2, PT, R0, RZ, P0 ;  /* 0x000000ff0000720c */ /* 0x000fc60000744270 */
[----:B------:R-:W-:-:S05]  /*3420*/  FFMA R27, R27, R88, R10 ;  /* 0x000000581b1b7223 */ /* 0x000fca000000000a */
[----:B------:R-:W-:-:S05]  /*3430*/  F2FP.TF32.F32.PACK_B R27, R27 ;  /* 0x0000001bff1b723e */ /* 0x000fca00024050ff */
[----:B------:R4:W-:Y:S01]  /*3440*/  @P1 STG.E desc[UR52][R8.64+0x4], R27 ;  /* 0x0000041b08001986 */ /* 0x0009e2000c101934 */
[----:B------:R-:W-:Y:S05]  /*3450*/  @!P2 BRA `(.L_x_42) ;  /* 0x000000000004a947 */ /* 0x000fea0003800000 */
[----:B------:R0:W5:Y:S02]  /*3460*/  LDG.E.LTC128B R15, desc[UR52][R2.64+0x20] ;  /* 0x00002034020f7981 */ /* 0x000164000c1e1920 */
.L_x_42:
[----:B------:R-:W-:Y:S05]  /*3470*/  BSYNC B1 ;  /* 0x0000000000017941 */ /* 0x000fea0003800000 */
.L_x_41:
        /* <DEDUP_REMOVED lines=10> */
.L_x_44:
[----:B------:R-:W-:Y:S05]  /*3520*/  BSYNC B1 ;  /* 0x0000000000017941 */ /* 0x000fea0003800000 */
.L_x_43:
[----:B-----5:R-:W-:Y:S01]  /*3530*/  LOP3.LUT R10, R15, 0xffffe000, RZ, 0xc0, !PT ;  /* 0xffffe0000f0a7812 */ /* 0x020fe200078ec0ff */
[----:B------:R-:W-:Y:S01]  /*3540*/  BSSY B1, `(.L_x_45) ;  /* 0x0000008000017945 */ /* 0x000fe20003800000 */
[----:B------:R-:W-:-:S03]  /*3550*/  ISETP.GT.AND P0, PT, R0, 0x8, P0 ;  /* 0x000000080000780c */ /* 0x000fc60000704270 */
[----:B------:R-:W-:-:S04]  /*3560*/  FMUL R10, R10, R89 ;  /* 0x000000590a0a7220 */ /* 0x000fc80000400000 */
[----:B------:R-:W-:-:S05]  /*3570*/  FFMA R29, R29, R88, R10 ;  /* 0x000000581d1d7223 */ /* 0x000fca000000000a */
[----:B------:R-:W-:-:S05]  /*3580*/  F2FP.TF32.F32.PACK_B R29, R29 ;  /* 0x0000001dff1d723e */ /* 0x000fca00024050ff */
[----:B------:R0:W-:Y:S01]  /*3590*/  @P3 STG.E desc[UR52][R6.64+0x24], R29 ;  /* 0x0000241d06003986 */ /* 0x0001e2000c101934 */
[----:B------:R-:W-:Y:S05]  /*35a0*/  @!P0 BRA `(.L_x_46) ;  /* 0x0000000000048947 */ /* 0x000fea0003800000 */
[----:B------:R0:W5:Y:S02]  /*35b0*/  LDG.E.LTC128B R15, desc[UR52][R4.64+0x20] ;  /* 0x00002034040f7981 */ /* 0x000164000c1e1920 */
.L_x_46:
[----:B------:R-:W-:Y:S05]  /*35c0*/  BSYNC B1 ;  /* 0x0000000000017941 */ /* 0x000fea0003800000 */
.L_x_45:
[----:B-----5:R-:W-:Y:S01]  /*35d0*/  LOP3.LUT R10, R15, 0xffffe000, RZ, 0xc0, !PT ;  /* 0xffffe0000f0a7812 */ /* 0x020fe200078ec0ff */
[----:B------:R-:W-:Y:S01]  /*35e0*/  BSSY B1, `(.L_x_47) ;  /* 0x0000008000017945 */ /* 0x000fe20003800000 */
[----:B------:R-:W-:-:S03]  /*35f0*/  ISETP.GT.AND P1, PT, R0, 0x8, P1 ;  /* 0x000000080000780c */ /* 0x000fc60000f24270 */
[----:B0-----:R-:W-:-:S04]  /*3600*/  FMUL R11, R10, R89 ;  /* 0x000000590a0b7220 */ /* 0x001fc80000400000 */
[----:B------:R-:W-:-:S05]  /*3610*/  FFMA R11, R30, R88, R11 ;  /* 0x000000581e0b7223 */ /* 0x000fca000000000b */
[----:B------:R-:W-:-:S05]  /*3620*/  F2FP.TF32.F32.PACK_B R11, R11 ;  /* 0x0000000bff0b723e */ /* 0x000fca00024050ff */
[----:B------:R0:W-:Y:S01]  /*3630*/  @P0 STG.E desc[UR52][R8.64+0x20], R11 ;  /* 0x0000200b08000986 */ /* 0x0001e2000c101934 */
[----:B------:R-:W-:Y:S05]  /*3640*/  @!P1 BRA `(.L_x_48) ;  /* 0x0000000000049947 */ /* 0x000fea0003800000 */
[----:B------:R0:W5:Y:S02]  /*3650*/  LDG.E.LTC128B R15, desc[UR52][R4.64+0x24] ;  /* 0x00002434040f7981 */ /* 0x000164000c1e1920 */
.L_x_48:
[----:B------:R-:W-:Y:S05]  /*3660*/  BSYNC B1 ;  /* 0x0000000000017941 */ /* 0x000fea0003800000 */
.L_x_47:
        /* <DEDUP_REMOVED lines=10> */
.L_x_50:
[----:B------:R-:W-:Y:S05]  /*3710*/  BSYNC B1 ;  /* 0x0000000000017941 */ /* 0x000fea0003800000 */
.L_x_49:
[----:B-----5:R-:W-:Y:S01]  /*3720*/  LOP3.LUT R10, R15, 0xffffe000, RZ, 0xc0, !PT ;  /* 0xffffe0000f0a7812 */ /* 0x020fe200078ec0ff */
[----:B------:R-:W-:Y:S01]  /*3730*/  BSSY B1, `(.L_x_51) ;  /* 0x0000009000017945 */ /* 0x000fe20003800000 */
[----:B------:R-:W-:-:S03]  /*3740*/  ISETP.GT.AND P1, PT, R14, 0x11, PT ;  /* 0x000000110e00780c */ /* 0x000fc60003f24270 */
[----:B0-----:R-:W-:Y:S01]  /*3750*/  FMUL R11, R10, R89 ;  /* 0x000000590a0b7220 */ /* 0x001fe20000400000 */
[----:B------:R-:W-:-:S03]  /*3760*/  ISETP.GT.AND P3, PT, R0, RZ, P1 ;  /* 0x000000ff0000720c */ /* 0x000fc60000f64270 */
[----:B------:R-:W-:-:S05]  /*3770*/  FFMA R11, R32, R88, R11 ;  /* 0x00000058200b7223 */ /* 0x000fca000000000b */
[----:B------:R-:W-:-:S05]  /*3780*/  F2FP.TF32.F32.PACK_B R11, R11 ;  /* 0x0000000bff0b723e */ /* 0x000fca00024050ff */
[----:B------:R0:W-:Y:S01]  /*3790*/  @P2 STG.E desc[UR52][R6.64+0x40], R11 ;  /* 0x0000400b06002986 */ /* 0x0001e2000c101934 */
[----:B------:R-:W-:Y:S05]  /*37a0*/  @!P3 BRA `(.L_x_52) ;  /* 0x000000000004b947 */ /* 0x000fea0003800000 */
[----:B------:R0:W5:Y:S02]  /*37b0*/  LDG.E.LTC128B R15, desc[UR52][R2.64+0x44] ;  /* 0x00004434020f7981 */ /* 0x000164000c1e1920 */
.L_x_52:
[----:B------:R-:W-:Y:S05]  /*37c0*/  BSYNC B1 ;  /* 0x0000000000017941 */ /* 0x000fea0003800000 */
.L_x_51:
        /* <DEDUP_REMOVED lines=9> */
.L_x_54:
[----:B------:R-:W-:Y:S05]  /*3860*/  BSYNC B1 ;  /* 0x0000000000017941 */ /* 0x000fea0003800000 */
.L_x_53:
        /* <DEDUP_REMOVED lines=9> */
.L_x_56:
[----:B------:R-:W-:Y:S05]  /*3900*/  BSYNC B1 ;  /* 0x0000000000017941 */ /* 0x000fea0003800000 */
.L_x_55:
        /* <DEDUP_REMOVED lines=10> */
.L_x_58:
[----:B------:R-:W-:Y:S05]  /*39b0*/  BSYNC B1 ;  /* 0x0000000000017941 */ /* 0x000fea0003800000 */
.L_x_57:
        /* <DEDUP_REMOVED lines=10> */
.L_x_60:
[----:B------:R-:W-:Y:S05]  /*3a60*/  BSYNC B1 ;  /* 0x0000000000017941 */ /* 0x000fea0003800000 */
.L_x_59:
        /* <DEDUP_REMOVED lines=9> */
.L_x_62:
[----:B------:R-:W-:Y:S05]  /*3b00*/  BSYNC B1 ;  /* 0x0000000000017941 */ /* 0x000fea0003800000 */
.L_x_61:
        /* <DEDUP_REMOVED lines=9> */
.L_x_64:
[----:B------:R-:W-:Y:S05]  /*3ba0*/  BSYNC B1 ;  /* 0x0000000000017941 */ /* 0x000fea0003800000 */
.L_x_63:
        /* <DEDUP_REMOVED lines=10> */
.L_x_66:
[----:B------:R-:W-:Y:S05]  /*3c50*/  BSYNC B1 ;  /* 0x0000000000017941 */ /* 0x000fea0003800000 */
.L_x_65:
        /* <DEDUP_REMOVED lines=10> */
.L_x_68:
[----:B------:R-:W-:Y:S05]  /*3d00*/  BSYNC B1 ;  /* 0x0000000000017941 */ /* 0x000fea0003800000 */
.L_x_67:
        /* <DEDUP_REMOVED lines=9> */
.L_x_70:
[----:B------:R-:W-:Y:S05]  /*3da0*/  BSYNC B1 ;  /* 0x0000000000017941 */ /* 0x000fea0003800000 */
.L_x_69:
        /* <DEDUP_REMOVED lines=9> */
.L_x_72:
[----:B------:R-:W-:Y:S05]  /*3e40*/  BSYNC B1 ;  /* 0x0000000000017941 */ /* 0x000fea0003800000 */
.L_x_71:
        /* <DEDUP_REMOVED lines=10> */
.L_x_74:
[----:B------:R-:W-:Y:S05]  /*3ef0*/  BSYNC B1 ;  /* 0x0000000000017941 */ /* 0x000fea0003800000 */
.L_x_73:
        /* <DEDUP_REMOVED lines=10> */
.L_x_76:
[----:B------:R-:W-:Y:S05]  /*3fa0*/  BSYNC B1 ;  /* 0x0000000000017941 */ /* 0x000fea0003800000 */
.L_x_75:
        /* <DEDUP_REMOVED lines=9> */
.L_x_78:
[----:B------:R-:W-:Y:S05]  /*4040*/  BSYNC B1 ;  /* 0x0000000000017941 */ /* 0x000fea0003800000 */
.L_x_77:
        /* <DEDUP_REMOVED lines=9> */
.L_x_80:
[----:B------:R-:W-:Y:S05]  /*40e0*/  BSYNC B1 ;  /* 0x0000000000017941 */ /* 0x000fea0003800000 */
.L_x_79:
        /* <DEDUP_REMOVED lines=10> */
.L_x_82:
[----:B------:R-:W-:Y:S05]  /*4190*/  BSYNC B1 ;  /* 0x0000000000017941 */ /* 0x000fea0003800000 */
.L_x_81:
        /* <DEDUP_REMOVED lines=10> */
.L_x_84:
[----:B------:R-:W-:Y:S05]  /*4240*/  BSYNC B1 ;  /* 0x0000000000017941 */ /* 0x000fea0003800000 */
.L_x_83:
        /* <DEDUP_REMOVED lines=9> */
.L_x_86:
[----:B------:R-:W-:Y:S05]  /*42e0*/  BSYNC B1 ;  /* 0x0000000000017941 */ /* 0x000fea0003800000 */
.L_x_85:
        /* <DEDUP_REMOVED lines=9> */
.L_x_88:
[----:B------:R-:W-:Y:S05]  /*4380*/  BSYNC B1 ;  /* 0x0000000000017941 */ /* 0x000fea0003800000 */
.L_x_87:
        /* <DEDUP_REMOVED lines=10> */
.L_x_90:
[----:B------:R-:W-:Y:S05]  /*4430*/  BSYNC B1 ;  /* 0x0000000000017941 */ /* 0x000fea0003800000 */
.L_x_89:
        /* <DEDUP_REMOVED lines=10> */
.L_x_92:
[----:B------:R-:W-:Y:S05]  /*44e0*/  BSYNC B1 ;  /* 0x0000000000017941 */ /* 0x000fea0003800000 */
.L_x_91:
        /* <DEDUP_REMOVED lines=9> */
.L_x_94:
[----:B------:R-:W-:Y:S05]  /*4580*/  BSYNC B1 ;  /* 0x0000000000017941 */ /* 0x000fea0003800000 */
.L_x_93:
        /* <DEDUP_REMOVED lines=9> */
.L_x_96:
[----:B------:R-:W-:Y:S05]  /*4620*/  BSYNC B1 ;  /* 0x0000000000017941 */ /* 0x000fea0003800000 */
.L_x_95:
        /* <DEDUP_REMOVED lines=10> */
.L_x_98:
[----:B------:R-:W-:Y:S05]  /*46d0*/  BSYNC B1 ;  /* 0x0000000000017941 */ /* 0x000fea0003800000 */
.L_x_97:
        /* <DEDUP_REMOVED lines=10> */
.L_x_100:
[----:B------:R-:W-:Y:S05]  /*4780*/  BSYNC B1 ;  /* 0x0000000000017941 */ /* 0x000fea0003800000 */
.L_x_99:
        /* <DEDUP_REMOVED lines=9> */
.L_x_102:
[----:B------:R-:W-:Y:S05]  /*4820*/  BSYNC B1 ;  /* 0x0000000000017941 */ /* 0x000fea0003800000 */
.L_x_101:
        /* <DEDUP_REMOVED lines=9> */
.L_x_104:
[----:B------:R-:W-:Y:S05]  /*48c0*/  BSYNC B1 ;  /* 0x0000000000017941 */ /* 0x000fea0003800000 */
.L_x_103:
        /* <DEDUP_REMOVED lines=10> */
.L_x_106:
[----:B------:R-:W-:Y:S05]  /*4970*/  BSYNC B1 ;  /* 0x0000000000017941 */ /* 0x000fea0003800000 */
.L_x_105:
        /* <DEDUP_REMOVED lines=10> */
.L_x_108:
[----:B------:R-:W-:Y:S05]  /*4a20*/  BSYNC B1 ;  /* 0x0000000000017941 */ /* 0x000fea0003800000 */
.L_x_107:
        /* <DEDUP_REMOVED lines=9> */
.L_x_110:
[----:B------:R-:W-:Y:S05]  /*4ac0*/  BSYNC B1 ;  /* 0x0000000000017941 */ /* 0x000fea0003800000 */
.L_x_109:
        /* <DEDUP_REMOVED lines=9> */
.L_x_112:
[----:B------:R-:W-:Y:S05]  /*4b60*/  BSYNC B1 ;  /* 0x0000000000017941 */ /* 0x000fea0003800000 */
.L_x_111:
        /* <DEDUP_REMOVED lines=10> */
.L_x_114:
[----:B------:R-:W-:Y:S05]  /*4c10*/  BSYNC B1 ;  /* 0x0000000000017941 */ /* 0x000fea0003800000 */
.L_x_113:
        /* <DEDUP_REMOVED lines=10> */
.L_x_116:
[----:B------:R-:W-:Y:S05]  /*4cc0*/  BSYNC B1 ;  /* 0x0000000000017941 */ /* 0x000fea0003800000 */
.L_x_115:
        /* <DEDUP_REMOVED lines=9> */
.L_x_118:
[----:B------:R-:W-:Y:S05]  /*4d60*/  BSYNC B1 ;  /* 0x0000000000017941 */ /* 0x000fea0003800000 */
.L_x_117:
        /* <DEDUP_REMOVED lines=9> */
.L_x_120:
[----:B------:R-:W-:Y:S05]  /*4e00*/  BSYNC B1 ;  /* 0x0000000000017941 */ /* 0x000fea0003800000 */
.L_x_119:
        /* <DEDUP_REMOVED lines=10> */
.L_x_122:
[----:B------:R-:W-:Y:S05]  /*4eb0*/  BSYNC B1 ;  /* 0x0000000000017941 */ /* 0x000fea0003800000 */
.L_x_121:
        /* <DEDUP_REMOVED lines=10> */
.L_x_124:
[----:B------:R-:W-:Y:S05]  /*4f60*/  BSYNC B1 ;  /* 0x0000000000017941 */ /* 0x000fea0003800000 */
.L_x_123:
        /* <DEDUP_REMOVED lines=9> */
.L_x_126:
[----:B------:R-:W-:Y:S05]  /*5000*/  BSYNC B1 ;  /* 0x0000000000017941 */ /* 0x000fea0003800000 */
.L_x_125:
        /* <DEDUP_REMOVED lines=9> */
.L_x_128:
[----:B------:R-:W-:Y:S05]  /*50a0*/  BSYNC B1 ;  /* 0x0000000000017941 */ /* 0x000fea0003800000 */
.L_x_127:
        /* <DEDUP_REMOVED lines=10> */
.L_x_130:
[----:B------:R-:W-:Y:S05]  /*5150*/  BSYNC B1 ;  /* 0x0000000000017941 */ /* 0x000fea0003800000 */
.L_x_129:
        /* <DEDUP_REMOVED lines=10> */
.L_x_132:
[----:B------:R-:W-:Y:S05]  /*5200*/  BSYNC B1 ;  /* 0x0000000000017941 */ /* 0x000fea0003800000 */
.L_x_131:
        /* <DEDUP_REMOVED lines=9> */
.L_x_134:
[----:B------:R-:W-:Y:S05]  /*52a0*/  BSYNC B1 ;  /* 0x0000000000017941 */ /* 0x000fea0003800000 */
.L_x_133:
        /* <DEDUP_REMOVED lines=9> */
.L_x_136:
[----:B------:R-:W-:Y:S05]  /*5340*/  BSYNC B1 ;  /* 0x0000000000017941 */ /* 0x000fea0003800000 */
.L_x_135:
        /* <DEDUP_REMOVED lines=10> */
.L_x_138:
[----:B------:R-:W-:Y:S05]  /*53f0*/  BSYNC B1 ;  /* 0x0000000000017941 */ /* 0x000fea0003800000 */
.L_x_137:
        /* <DEDUP_REMOVED lines=10> */
.L_x_140:
[----:B------:R-:W-:Y:S05]  /*54a0*/  BSYNC B1 ;  /* 0x0000000000017941 */ /* 0x000fea0003800000 */
.L_x_139:
        /* <DEDUP_REMOVED lines=9> */
.L_x_142:
[----:B------:R-:W-:Y:S05]  /*5540*/  BSYNC B1 ;  /* 0x0000000000017941 */ /* 0x000fea0003800000 */
.L_x_141:
        /* <DEDUP_REMOVED lines=9> */
.L_x_144:
[----:B------:R-:W-:Y:S05]  /*55e0*/  BSYNC B1 ;  /* 0x0000000000017941 */ /* 0x000fea0003800000 */
.L_x_143:
        /* <DEDUP_REMOVED lines=10> */
.L_x_146:
[----:B------:R-:W-:Y:S05]  /*5690*/  BSYNC B1 ;  /* 0x0000000000017941 */ /* 0x000fea0003800000 */
.L_x_145:
        /* <DEDUP_REMOVED lines=10> */
.L_x_148:
[----:B------:R-:W-:Y:S05]  /*5740*/  BSYNC B1 ;  /* 0x0000000000017941 */ /* 0x000fea0003800000 */
.L_x_147:
        /* <DEDUP_REMOVED lines=9> */
.L_x_150:
[----:B------:R-:W-:Y:S05]  /*57e0*/  BSYNC B1 ;  /* 0x0000000000017941 */ /* 0x000fea0003800000 */
.L_x_149:
        /* <DEDUP_REMOVED lines=9> */
.L_x_152:
[----:B------:R-:W-:Y:S05]  /*5880*/  BSYNC B1 ;  /* 0x0000000000017941 */ /* 0x000fea0003800000 */
.L_x_151:
        /* <DEDUP_REMOVED lines=10> */
.L_x_154:
[----:B------:R-:W-:Y:S05]  /*5930*/  BSYNC B1 ;  /* 0x0000000000017941 */ /* 0x000fea0003800000 */
.L_x_153:
        /* <DEDUP_REMOVED lines=10> */
.L_x_156:
[----:B------:R-:W-:Y:S05]  /*59e0*/  BSYNC B1 ;  /* 0x0000000000017941 */ /* 0x000fea0003800000 */
.L_x_155:
[----:B01---5:R-:W-:Y:S01]  /*59f0*/  LOP3.LUT R2, R15, 0xffffe000, RZ, 0xc0, !PT ;  /* 0xffffe0000f027812 */ /* 0x023fe200078ec0ff */
        /* <DEDUP_REMOVED lines=8> */
.L_x_158:
[----:B------:R-:W-:Y:S05]  /*5a80*/  BSYNC B1 ;  /* 0x0000000000017941 */ /* 0x000fea0003800000 */
.L_x_157:
[----:B-----5:R-:W-:Y:S01]  /*5a90*/  LOP3.LUT R2, R15, 0xffffe000, RZ, 0xc0, !PT ;  /* 0xffffe0000f027812 */ /* 0x020fe200078ec0ff */
[----:B------:R-:W-:Y:S01]  /*5aa0*/  BSSY B1, `(.L_x_159) ;  /* 0x000000a000017945 */ /* 0x000fe20003800000 */
[----:B------:R-:W-:-:S03]  /*5ab0*/  ISETP.GT.AND P1, PT, R0, 0x8, P1 ;  /* 0x000000080000780c */ /* 0x000fc60000f24270 */
[----:B------:R-:W-:Y:S01]  /*5ac0*/  FMUL R3, R2, R89 ;  /* 0x0000005902037220 */ /* 0x000fe20000400000 */
[----:B------:R-:W-:-:S03]  /*5ad0*/  @P0 IMAD.MOV.U32 R2, RZ, RZ, R8 ;  /* 0x000000ffff020224 */ /* 0x000fc600078e0008 */
[----:B0-----:R-:W-:Y:S01]  /*5ae0*/  FFMA R7, R86, R88, R3 ;  /* 0x0000005856077223 */ /* 0x001fe20000000003 */
[----:B------:R-:W-:-:S04]  /*5af0*/  @P0 IMAD.MOV.U32 R3, RZ, RZ, R9 ;  /* 0x000000ffff030224 */ /* 0x000fc800078e0009 */
[----:B------:R-:W-:-:S05]  /*5b00*/  F2FP.TF32.F32.PACK_B R7, R7 ;  /* 0x00000007ff07723e */ /* 0x000fca00024050ff */
[----:B------:R0:W-:Y:S01]  /*5b10*/  @P0 STG.E desc[UR52][R2.64+0x1e0], R7 ;  /* 0x0001e00702000986 */ /* 0x0001e2000c101934 */
[----:B------:R-:W-:Y:S05]  /*5b20*/  @!P1 BRA `(.L_x_160) ;  /* 0x0000000000049947 */ /* 0x000fea0003800000 */
[----:B------:R0:W5:Y:S02]  /*5b30*/  LDG.E.LTC128B R15, desc[UR52][R4.64+0x1e4] ;  /* 0x0001e434040f7981 */ /* 0x000164000c1e1920 */
.L_x_160:
[----:B------:R-:W-:Y:S05]  /*5b40*/  BSYNC B1 ;  /* 0x0000000000017941 */ /* 0x000fea0003800000 */
.L_x_159:
[----:B------:R-:W-:Y:S05]  /*5b50*/  @!P1 BRA `(.L_x_161) ;  /* 0x0000001000b09947 */ /* 0x000fea0003800000 */
[----:B-----5:R-:W-:-:S05]  /*5b60*/  LOP3.LUT R0, R15, 0xffffe000, RZ, 0xc0, !PT ;  /* 0xffffe0000f007812 */ /* 0x020fca00078ec0ff */
[----:B------:R-:W-:-:S04]  /*5b70*/  FMUL R0, R0, R89 ;  /* 0x0000005900007220 */ /* 0x000fc80000400000 */
[----:B------:R-:W-:-:S05]  /*5b80*/  FFMA R87, R87, R88, R0 ;  /* 0x0000005857577223 */ /* 0x000fca0000000000 */
[----:B------:R-:W-:-:S05]  /*5b90*/  F2FP.TF32.F32.PACK_B R87, R87 ;  /* 0x00000057ff57723e */ /* 0x000fca00024050ff */
[----:B------:R0:W-:Y:S01]  /*5ba0*/  STG.E desc[UR52][R8.64+0x1e4], R87 ;  /* 0x0001e45708007986 */ /* 0x0001e2000c101934 */
[----:B------:R-:W-:Y:S05]  /*5bb0*/  BRA `(.L_x_161) ;  /* 0x0000001000987947 */ /* 0x000fea0003800000 */
.L_x_36:
[----:B------:R-:W-:Y:S01]  /*5bc0*/  ULDC.64 UR4, c[0x0][0x5c0] ;  /* 0x0001700000047ab9 */ /* 0x000fe20000000a00 */
[-C--:B------:R-:W-:Y:S01]  /*5bd0*/  FMUL R9, R24, R88.reuse ;  /* 0x0000005818097220 */ /* 0x080fe20000400000 */
[----:B------:R-:W-:Y:S01]  /*5be0*/  LEA R2, P1, R102, UR4, 0x2 ;  /* 0x0000000466027c11 */ /* 0x000fe2000f8210ff */
[-C--:B------:R-:W-:Y:S01]  /*5bf0*/  FMUL R25, R25, R88.reuse ;  /* 0x0000005819197220 */ /* 0x080fe20000400000 */
[----:B------:R-:W-:Y:S01]  /*5c00*/  ISETP.GT.AND P3, PT, R14, 0x1, PT ;  /* 0x000000010e00780c */ /* 0x000fe20003f64270 */
[-C--:B------:R-:W-:Y:S01]  /*5c10*/  FMUL R27, R27, R88.reuse ;  /* 0x000000581b1b7220 */ /* 0x080fe20000400000 */
[----:B------:R-:W-:Y:S01]  /*5c20*/  F2FP.TF32.F32.PACK_B R9, R9 ;  /* 0x00000009ff09723e */ /* 0x000fe200024050ff */
[-C--:B------:R-:W-:Y:S01]  /*5c30*/  FMUL R29, R29, R88.reuse ;  /* 0x000000581d1d7220 */ /* 0x080fe20000400000 */
[----:B------:R-:W-:Y:S01]  /*5c40*/  LEA.HI.X R3, R102, UR5, R7, 0x2, P1 ;  /* 0x0000000566037c11 */ /* 0x000fe200088f1407 */
[-C--:B------:R-:W-:Y:S01]  /*5c50*/  FMUL R7, R26, R88.reuse ;  /* 0x000000581a077220 */ /* 0x080fe20000400000 */
[----:B------:R-:W-:Y:S01]  /*5c60*/  ISETP.GT.AND P1, PT, R0, RZ, P3 ;  /* 0x000000ff0000720c */ /* 0x000fe20001f24270 */
[-C--:B------:R-:W-:Y:S01]  /*5c70*/  FMUL R11, R30, R88.reuse ;  /* 0x000000581e0b7220 */ /* 0x080fe20000400000 */
[----:B------:R-:W-:Y:S01]  /*5c80*/  F2FP.TF32.F32.PACK_B R25, R25 ;  /* 0x00000019ff19723e */ /* 0x000fe200024050ff */
[----:B------:R0:W-:Y:S01]  /*5c90*/  @P2 STG.E desc[UR52][R2.64], R9 ;  /* 0x0000000902002986 */ /* 0x0001e2000c101934 */
[----:B------:R-:W-:Y:S01]  /*5ca0*/  ISETP.GT.AND P2, PT, R0, 0x8, P0 ;  /* 0x000000080000780c */ /* 0x000fe20000744270 */
[-C--:B------:R-:W-:Y:S01]  /*5cb0*/  FMUL R31, R31, R88.reuse ;  /* 0x000000581f1f7220 */ /* 0x080fe20000400000 */
[----:B------:R-:W-:Y:S01]  /*5cc0*/  ISETP.GT.AND P0, PT, R14, 0x8, PT ;  /* 0x000000080e00780c */ /* 0x000fe20003f04270 */
[-C--:B------:R-:W-:Y:S01]  /*5cd0*/  FMUL R33, R33, R88.reuse ;  /* 0x0000005821217220 */ /* 0x080fe20000400000 */
[----:B------:R-:W-:Y:S01]  /*5ce0*/  SHF.L.U64.HI R5, R95, 0x2, R94 ;  /* 0x000000025f057819 */ /* 0x000fe2000001025e */
[----:B------:R-:W-:Y:S01]  /*5cf0*/  FMUL R35, R35, R88 ;  /* 0x0000005823237220 */ /* 0x000fe20000400000 */
[----:B------:R-:W-:Y:S01]  /*5d00*/  LEA R4, P4, R95, R2, 0x2 ;  /* 0x000000025f047211 */ /* 0x000fe200078810ff */
[-C--:B------:R-:W-:Y:S01]  /*5d10*/  FMUL R37, R37, R88.reuse ;  /* 0x0000005825257220 */ /* 0x080fe20000400000 */
[C---:B------:R-:W-:Y:S01]  /*5d20*/  ISETP.GT.AND P3, PT, R0.reuse, 0x8, P3 ;  /* 0x000000080000780c */ /* 0x040fe20001f64270 */
[----:B------:R-:W-:Y:S01]  /*5d30*/  @P1 STG.E desc[UR52][R2.64+0x4], R25 ;  /* 0x0000041902001986 */ /* 0x000fe2000c101934 */
[----:B------:R-:W-:Y:S01]  /*5d40*/  ISETP.GT.AND P5, PT, R0, RZ, P0 ;  /* 0x000000ff0000720c */ /* 0x000fe200007a4270 */
[----:B------:R-:W-:Y:S01]  /*5d50*/  IMAD.X R5, R5, 0x1, R3, P4 ;  /* 0x0000000105057824 */ /* 0x000fe200020e0603 */
[----:B------:R-:W-:Y:S01]  /*5d60*/  F2FP.TF32.F32.PACK_B R7, R7 ;  /* 0x00000007ff07723e */ /* 0x000fe200024050ff */
[-C--:B0-----:R-:W-:Y:S01]  /*5d70*/  FMUL R9, R28, R88.reuse ;  /* 0x000000581c097220 */ /* 0x081fe20000400000 */
[----:B------:R-:W-:Y:S01]  /*5d80*/  ISETP.GT.AND P1, PT, R14, 0x9, PT ;  /* 0x000000090e00780c */ /* 0x000fe20003f24270 */
[-C--:B------:R-:W-:Y:S01]  /*5d90*/  FMUL R39, R39, R88.reuse ;  /* 0x0000005827277220 */ /* 0x080fe20000400000 */
[----:B------:R-:W-:Y:S01]  /*5da0*/  F2FP.TF32.F32.PACK_B R27, R27 ;  /* 0x0000001bff1b723e */ /* 0x000fe200024050ff */
[----:B------:R0:W-:Y:S01]  /*5db0*/  @P2 STG.E desc[UR52][R4.64], R7 ;  /* 0x0000000704002986 */ /* 0x0001e2000c101934 */
[----:B------:R-:W-:Y:S01]  /*5dc0*/  F2FP.TF32.F32.PACK_B R9, R9 ;  /* 0x00000009ff09723e */ /* 0x000fe200024050ff */
[-C--:B------:R-:W-:Y:S01]  /*5dd0*/  FMUL R41, R41, R88.reuse ;  /* 0x0000005829297220 */ /* 0x080fe20000400000 */
[C---:B------:R-:W-:Y:S01]  /*5de0*/  ISETP.GT.AND P4, PT, R0.reuse, RZ, P1 ;  /* 0x000000ff0000720c */ /* 0x040fe20000f84270 */
[----:B------:R-:W-:Y:S01]  /*5df0*/  @P3 STG.E desc[UR52][R4.64+0x4], R27 ;  /* 0x0000041b04003986 */ /* 0x000fe2000c101934 */
[----:B------:R-:W-:Y:S01]  /*5e00*/  ISETP.GT.AND P2, PT, R0, 0x8, P0 ;  /* 0x000000080000780c */ /* 0x000fe20000744270 */
[-C--:B------:R-:W-:Y:S01]  /*5e10*/  FMUL R43, R43, R88.reuse ;  /* 0x000000582b2b7220 */ /* 0x080fe20000400000 */
[----:B------:R-:W-:Y:S01]  /*5e20*/  ISETP.GT.AND P0, PT, R14, 0x10, PT ;  /* 0x000000100e00780c */ /* 0x000fe20003f04270 */
[----:B------:R1:W-:Y:S01]  /*5e30*/  @P5 STG.E desc[UR52][R2.64+0x20], R9 ;  /* 0x0000200902005986 */ /* 0x0003e2000c101934 */
[C---:B------:R-:W-:Y:S01]  /*5e40*/  ISETP.GT.AND P3, PT, R0.reuse, 0x8, P1 ;  /* 0x000000080000780c */ /* 0x040fe20000f64270 */
[-C--:B------:R-:W-:Y:S01]  /*5e50*/  FMUL R45, R45, R88.reuse ;  /* 0x000000582d2d7220 */ /* 0x080fe20000400000 */
[----:B------:R-:W-:Y:S01]  /*5e60*/  ISETP.GT.AND P5, PT, R0, RZ, P0 ;  /* 0x000000ff0000720c */ /* 0x000fe200007a4270 */
[-C--:B0-----:R-:W-:Y:S01]  /*5e70*/  FMUL R7, R32, R88.reuse ;  /* 0x0000005820077220 */ /* 0x081fe20000400000 */
[----:B------:R-:W-:Y:S01]  /*5e80*/  F2FP.TF32.F32.PACK_B R29, R29 ;  /* 0x0000001dff1d723e */ /* 0x000fe200024050ff */
[-C--:B------:R-:W-:Y:S01]  /*5e90*/  FMUL R47, R47, R88.reuse ;  /* 0x000000582f2f7220 */ /* 0x080fe20000400000 */
[----:B------:R-:W-:Y:S01]  /*5ea0*/  F2FP.TF32.F32.PACK_B R11, R11 ;  /* 0x0000000bff0b723e */ /* 0x000fe200024050ff */
[-C--:B------:R-:W-:Y:S01]  /*5eb0*/  FMUL R49, R49, R88.reuse ;  /* 0x0000005831317220 */ /* 0x080fe20000400000 */
[----:B------:R-:W-:Y:S01]  /*5ec0*/  ISETP.GT.AND P1, PT, R14, 0x11, PT ;  /* 0x000000110e00780c */ /* 0x000fe20003f24270 */
[----:B------:R-:W-:Y:S01]  /*5ed0*/  @P4 STG.E desc[UR52][R2.64+0x24], R29 ;  /* 0x0000241d02004986 */ /* 0x000fe2000c101934 */
[----:B------:R-:W-:Y:S01]  /*5ee0*/  F2FP.TF32.F32.PACK_B R31, R31 ;  /* 0x0000001fff1f723e */ /* 0x000fe200024050ff */
[-C--:B-1----:R-:W-:Y:S01]  /*5ef0*/  FMUL R9, R34, R88.reuse ;  /* 0x0000005822097220 */ /* 0x082fe20000400000 */
[----:B------:R-:W-:Y:S01]  /*5f00*/  F2FP.TF32.F32.PACK_B R7, R7 ;  /* 0x00000007ff07723e */ /* 0x000fe200024050ff */
[----:B------:R0:W-:Y:S01]  /*5f10*/  @P2 STG.E desc[UR52][R4.64+0x20], R11 ;  /* 0x0000200b04002986 */ /* 0x0001e2000c101934 */
[C---:B------:R-:W-:Y:S01]  /*5f20*/  ISETP.GT.AND P4, PT, R0.reuse, RZ, P1 ;  /* 0x000000ff0000720c */ /* 0x040fe20000f84270 */
[-C--:B------:R-:W-:Y:S01]  /*5f30*/  FMUL R51, R51, R88.reuse ;  /* 0x0000005833337220 */ /* 0x080fe20000400000 */
[----:B------:R-:W-:Y:S01]  /*5f40*/  ISETP.GT.AND P2, PT, R0, 0x8, P0 ;  /* 0x000000080000780c */ /* 0x000fe20000744270 */
[----:B------:R-:W-:Y:S01]  /*5f50*/  @P3 STG.E desc[UR52][R4.64+0x24], R31 ;  /* 0x0000241f04003986 */ /* 0x000fe2000c101934 */
[----:B------:R-:W-:Y:S01]  /*5f60*/  ISETP.GT.AND P0, PT, R14, 0x18, PT ;  /* 0x000000180e00780c */ /* 0x000fe20003f04270 */
[-C--:B------:R-:W-:Y:S01]  /*5f70*/  FMUL R53, R53, R88.reuse ;  /* 0x0000005835357220 */ /* 0x080fe20000400000 */
[C---:B------:R-:W-:Y:S01]  /*5f80*/  ISETP.GT.AND P3, PT, R0.reuse, 0x8, P1 ;  /* 0x000000080000780c */ /* 0x040fe20000f64270 */
[----:B------:R1:W-:Y:S01]  /*5f90*/  @P5 STG.E desc[UR52][R2.64+0x40], R7 ;  /* 0x0000400702005986 */ /* 0x0003e2000c101934 */
[----:B------:R-:W-:Y:S01]  /*5fa0*/  ISETP.GT.AND P5, PT, R0, RZ, P0 ;  /* 0x000000ff0000720c */ /* 0x000fe200007a4270 */
[-C--:B------:R-:W-:Y:S01]  /*5fb0*/  FMUL R55, R55, R88.reuse ;  /* 0x0000005837377220 */ /* 0x080fe20000400000 */
[----:B------:R-:W-:Y:S01]  /*5fc0*/  F2FP.TF32.F32.PACK_B R33, R33 ;  /* 0x00000021ff21723e */ /* 0x000fe200024050ff */
[-C--:B0-----:R-:W-:Y:S01]  /*5fd0*/  FMUL R11, R38, R88.reuse ;  /* 0x00000058260b7220 */ /* 0x081fe20000400000 */
[----:B------:R-:W-:Y:S01]  /*5fe0*/  F2FP.TF32.F32.PACK_B R9, R9 ;  /* 0x00000009ff09723e */ /* 0x000fe200024050ff */
[-C--:B------:R-:W-:Y:S01]  /*5ff0*/  FMUL R57, R57, R88.reuse ;  /* 0x0000005839397220 */ /* 0x080fe20000400000 */
[----:B------:R-:W-:Y:S01]  /*6000*/  ISETP.GT.AND P1, PT, R14, 0x19, PT ;  /* 0x000000190e00780c */ /* 0x000fe20003f24270 */
[----:B------:R-:W-:Y:S01]  /*6010*/  @P4 STG.E desc[UR52][R2.64+0x44], R33 ;  /* 0x0000442102004986 */ /* 0x000fe2000c101934 */
[----:B------:R-:W-:Y:S01]  /*6020*/  F2FP.TF32.F32.PACK_B R35, R35 ;  /* 0x00000023ff23723e */ /* 0x000fe200024050ff */
[-C--:B------:R-:W-:Y:S01]  /*6030*/  FMUL R59, R59, R88.reuse ;  /* 0x000000583b3b7220 */ /* 0x080fe20000400000 */
[----:B------:R-:W-:Y:S01]  /*6040*/  ISETP.GT.AND P4, PT, R0, RZ, P1 ;  /* 0x000000ff0000720c */ /* 0x000fe20000f84270 */
[-C--:B-1----:R-:W-:Y:S01]  /*6050*/  FMUL R7, R36, R88.reuse ;  /* 0x0000005824077220 */ /* 0x082fe20000400000 */
[----:B------:R0:W-:Y:S01]  /*6060*/  @P2 STG.E desc[UR52][R4.64+0x40], R9 ;  /* 0x0000400904002986 */ /* 0x0001e2000c101934 */
[----:B------:R-:W-:Y:S01]  /*6070*/  ISETP.GT.AND P2, PT, R0, 0x8, P0 ;  /* 0x000000080000780c */ /* 0x000fe20000744270 */
[-C--:B------:R-:W-:Y:S01]  /*6080*/  FMUL R61, R61, R88.reuse ;  /* 0x000000583d3d7220 */ /* 0x080fe20000400000 */
[----:B------:R-:W-:Y:S01]  /*6090*/  ISETP.GT.AND P0, PT, R14, 0x20, PT ;  /* 0x000000200e00780c */ /* 0x000fe20003f04270 */
[----:B------:R-:W-:Y:S01]  /*60a0*/  @P3 STG.E desc[UR52][R4.64+0x44], R35 ;  /* 0x0000442304003986 */ /* 0x000fe2000c101934 */
[----:B------:R-:W-:Y:S01]  /*60b0*/  F2FP.TF32.F32.PACK_B R7, R7 ;  /* 0x00000007ff07723e */ /* 0x000fe200024050ff */
[-C--:B------:R-:W-:Y:S01]  /*60c0*/  FMUL R63, R63, R88.reuse ;  /* 0x000000583f3f7220 */ /* 0x080fe20000400000 */
[C---:B------:R-:W-:Y:S01]  /*60d0*/  ISETP.GT.AND P3, PT, R0.reuse, 0x8, P1 ;  /* 0x000000080000780c */ /* 0x040fe20000f64270 */
[-C--:B------:R-:W-:Y:S01]  /*60e0*/  FMUL R65, R65, R88.reuse ;  /* 0x0000005841417220 */ /* 0x080fe20000400000 */
[----:B------:R-:W-:Y:S01]  /*60f0*/  F2FP.TF32.F32.PACK_B R37, R37 ;  /* 0x00000025ff25723e */ /* 0x000fe200024050ff */
[----:B------:R1:W-:Y:S01]  /*6100*/  @P5 STG.E desc[UR52][R2.64+0x60], R7 ;  /* 0x0000600702005986 */ /* 0x0003e2000c101934 */
[----:B------:R-:W-:Y:S01]  /*6110*/  ISETP.GT.AND P5, PT, R0, RZ, P0 ;  /* 0x000000ff0000720c */ /* 0x000fe200007a4270 */
[-C--:B0-----:R-:W-:Y:S01]  /*6120*/  FMUL R9, R42, R88.reuse ;  /* 0x000000582a097220 */ /* 0x081fe20000400000 */
[----:B------:R-:W-:Y:S01]  /*6130*/  F2FP.TF32.F32.PACK_B R11, R11 ;  /* 0x0000000bff0b723e */ /* 0x000fe200024050ff */
[----:B------:R-:W-:Y:S01]  /*6140*/  @P4 STG.E desc[UR52][R2.64+0x64], R37 ;  /* 0x0000642502004986 */ /* 0x000fe2000c101934 */
[----:B------:R-:W-:Y:S01]  /*6150*/  ISETP.GT.AND P1, PT, R14, 0x21, PT ;  /* 0x000000210e00780c */ /* 0x000fe20003f24270 */
[-C--:B------:R-:W-:Y:S01]  /*6160*/  FMUL R67, R67, R88.reuse ;  /* 0x0000005843437220 */ /* 0x080fe20000400000 */
[----:B------:R-:W-:Y:S01]  /*6170*/  F2FP.TF32.F32.PACK_B R39, R39 ;  /* 0x00000027ff27723e */ /* 0x000fe200024050ff */
[----:B------:R0:W-:Y:S01]  /*6180*/  @P2 STG.E desc[UR52][R4.64+0x60], R11 ;  /* 0x0000600b04002986 */ /* 0x0001e2000c101934 */
[C---:B------:R-:W-:Y:S01]  /*6190*/  ISETP.GT.AND P4, PT, R0.reuse, RZ, P1 ;  /* 0x000000ff0000720c */ /* 0x040fe20000f84270 */
[-C--:B------:R-:W-:Y:S01]  /*61a0*/  FMUL R69, R69, R88.reuse ;  /* 0x0000005845457220 */ /* 0x080fe20000400000 */
[----:B------:R-:W-:Y:S01]  /*61b0*/  ISETP.GT.AND P2, PT, R0, 0x8, P0 ;  /* 0x000000080000780c */ /* 0x000fe20000744270 */
[-C--:B-1----:R-:W-:Y:S01]  /*61c0*/  FMUL R7, R40, R88.reuse ;  /* 0x0000005828077220 */ /* 0x082fe20000400000 */
[----:B------:R-:W-:Y:S01]  /*61d0*/  ISETP.GT.AND P0, PT, R14, 0x28, PT ;  /* 0x000000280e00780c */ /* 0x000fe20003f04270 */
[----:B------:R-:W-:Y:S01]  /*61e0*/  @P3 STG.E desc[UR52][R4.64+0x64], R39 ;  /* 0x0000642704003986 */ /* 0x000fe2000c101934 */
[----:B------:R-:W-:Y:S01]  /*61f0*/  ISETP.GT.AND P3, PT, R0, 0x8, P1 ;  /* 0x000000080000780c */ /* 0x000fe20000f64270 */
[-C--:B------:R-:W-:Y:S01]  /*6200*/  FMUL R71, R71, R88.reuse ;  /* 0x0000005847477220 */ /* 0x080fe20000400000 */
[----:B------:R-:W-:Y:S01]  /*6210*/  F2FP.TF32.F32.PACK_B R7, R7 ;  /* 0x00000007ff07723e */ /* 0x000fe200024050ff */
[-C--:B------:R-:W-:Y:S01]  /*6220*/  FMUL R73, R73, R88.reuse ;  /* 0x0000005849497220 */ /* 0x080fe20000400000 */
[----:B------:R-:W-:Y:S01]  /*6230*/  F2FP.TF32.F32.PACK_B R41, R41 ;  /* 0x00000029ff29723e */ /* 0x000fe200024050ff */
[-C--:B0-----:R-:W-:Y:S01]  /*6240*/  FMUL R11, R46, R88.reuse ;  /* 0x000000582e0b7220 */ /* 0x081fe20000400000 */
[----:B------:R-:W-:Y:S01]  /*6250*/  F2FP.TF32.F32.PACK_B R9, R9 ;  /* 0x00000009ff09723e */ /* 0x000fe200024050ff */
[----:B------:R0:W-:Y:S01]  /*6260*/  @P5 STG.E desc[UR52][R2.64+0x80], R7 ;  /* 0x0000800702005986 */ /* 0x0001e2000c101934 */
[----:B------:R-:W-:Y:S01]  /*6270*/  ISETP.GT.AND P5, PT, R0, RZ, P0 ;  /* 0x000000ff0000720c */ /* 0x000fe200007a4270 */
[-C--:B------:R-:W-:Y:S01]  /*6280*/  FMUL R75, R75, R88.reuse ;  /* 0x000000584b4b7220 */ /* 0x080fe20000400000 */
[----:B------:R-:W-:Y:S01]  /*6290*/  ISETP.GT.AND P1, PT, R14, 0x29, PT ;  /* 0x000000290e00780c */ /* 0x000fe20003f24270 */
[----:B------:R-:W-:Y:S01]  /*62a0*/  @P4 STG.E desc[UR52][R2.64+0x84], R41 ;  /* 0x0000842902004986 */ /* 0x000fe2000c101934 */
[----:B------:R-:W-:Y:S01]  /*62b0*/  F2FP.TF32.F32.PACK_B R43, R43 ;  /* 0x0000002bff2b723e */ /* 0x000fe200024050ff */
[-C--:B------:R-:W-:Y:S01]  /*62c0*/  FMUL R77, R77, R88.reuse ;  /* 0x000000584d4d7220 */ /* 0x080fe20000400000 */
[C---:B------:R-:W-:Y:S01]  /*62d0*/  ISETP.GT.AND P4, PT, R0.reuse, RZ, P1 ;  /* 0x000000ff0000720c */ /* 0x040fe20000f84270 */
[----:B------:R1:W-:Y:S01]  /*62e0*/  @P2 STG.E desc[UR52][R4.64+0x80], R9 ;  /* 0x0000800904002986 */ /* 0x0003e2000c101934 */
[----:B------:R-:W-:Y:S01]  /*62f0*/  ISETP.GT.AND P2, PT, R0, 0x8, P0 ;  /* 0x000000080000780c */ /* 0x000fe20000744270 */
[-C--:B------:R-:W-:Y:S01]  /*6300*/  FMUL R79, R79, R88.reuse ;  /* 0x000000584f4f7220 */ /* 0x080fe20000400000 */
[----:B------:R-:W-:Y:S01]  /*6310*/  ISETP.GT.AND P0, PT, R14, 0x30, PT ;  /* 0x000000300e00780c */ /* 0x000fe20003f04270 */
[-C--:B0-----:R-:W-:Y:S01]  /*6320*/  FMUL R7, R44, R88.reuse ;  /* 0x000000582c077220 */ /* 0x081fe20000400000 */
[----:B------:R-:W-:Y:S01]  /*6330*/  @P3 STG.E desc[UR52][R4.64+0x84], R43 ;  /* 0x0000842b04003986 */ /* 0x000fe2000c101934 */
[----:B------:R-:W-:Y:S01]  /*6340*/  ISETP.GT.AND P3, PT, R0, 0x8, P1 ;  /* 0x000000080000780c */ /* 0x000fe20000f64270 */
[-C--:B------:R-:W-:Y:S01]  /*6350*/  FMUL R81, R81, R88.reuse ;  /* 0x0000005851517220 */ /* 0x080fe20000400000 */
[----:B------:R-:W-:Y:S01]  /*6360*/  F2FP.TF32.F32.PACK_B R45, R45 ;  /* 0x0000002dff2d723e */ /* 0x000fe200024050ff */
[-C--:B------:R-:W-:Y:S01]  /*6370*/  FMUL R83, R83, R88.reuse ;  /* 0x0000005853537220 */ /* 0x080fe20000400000 */
[----:B------:R-:W-:Y:S01]  /*6380*/  F2FP.TF32.F32.PACK_B R7, R7 ;  /* 0x00000007ff07723e */ /* 0x000fe200024050ff */
[-C--:B------:R-:W-:Y:S01]  /*6390*/  FMUL R13, R84, R88.reuse ;  /* 0x00000058540d7220 */ /* 0x080fe20000400000 */
[----:B------:R-:W-:Y:S01]  /*63a0*/  F2FP.TF32.F32.PACK_B R11, R11 ;  /* 0x0000000bff0b723e */ /* 0x000fe200024050ff */
[-C--:B-1----:R-:W-:Y:S01]  /*63b0*/  FMUL R9, R50, R88.reuse ;  /* 0x0000005832097220 */ /* 0x082fe20000400000 */
[----:B------:R-:W-:Y:S01]  /*63c0*/  ISETP.GT.AND P1, PT, R14, 0x31, PT ;  /* 0x000000310e00780c */ /* 0x000fe20003f24270 */
[----:B------:R0:W-:Y:S01]  /*63d0*/  @P5 STG.E desc[UR52][R2.64+0xa0], R7 ;  /* 0x0000a00702005986 */ /* 0x0001e2000c101934 */
[C---:B------:R-:W-:Y:S01]  /*63e0*/  ISETP.GT.AND P5, PT, R0.reuse, RZ, P0 ;  /* 0x000000ff0000720c */ /* 0x040fe200007a4270 */
[-C--:B------:R-:W-:Y:S01]  /*63f0*/  FMUL R85, R85, R88.reuse ;  /* 0x0000005855557220 */ /* 0x080fe20000400000 */
[----:B------:R-:W-:Y:S01]  /*6400*/  F2FP.TF32.F32.PACK_B R47, R47 ;  /* 0x0000002fff2f723e */ /* 0x000fe200024050ff */
[----:B------:R-:W-:Y:S01]  /*6410*/  @P4 STG.E desc[UR52][R2.64+0xa4], R45 ;  /* 0x0000a42d02004986 */ /* 0x000fe2000c101934 */
[----:B------:R-:W-:Y:S01]  /*6420*/  ISETP.GT.AND P4, PT, R0, RZ, P1 ;  /* 0x000000ff0000720c */ /* 0x000fe20000f84270 */
[-C--:B------:R-:W-:Y:S01]  /*6430*/  FMUL R15, R86, R88.reuse ;  /* 0x00000058560f7220 */ /* 0x080fe20000400000 */
[----:B------:R-:W-:Y:S01]  /*6440*/  F2FP.TF32.F32.PACK_B R49, R49 ;  /* 0x00000031ff31723e */ /* 0x000fe200024050ff */
[----:B------:R1:W-:Y:S01]  /*6450*/  @P2 STG.E desc[UR52][R4.64+0xa0], R11 ;  /* 0x0000a00b04002986 */ /* 0x0003e2000c101934 */
[----:B------:R-:W-:Y:S01]  /*6460*/  ISETP.GT.AND P2, PT, R0, 0x8, P0 ;  /* 0x000000080000780c */ /* 0x000fe20000744270 */
[-C--:B------:R-:W-:Y:S01]  /*6470*/  FMUL R87, R87, R88.reuse ;  /* 0x0000005857577220 */ /* 0x080fe20000400000 */
[----:B------:R-:W-:Y:S01]  /*6480*/  ISETP.GT.AND P0, PT, R14, 0x38, PT ;  /* 0x000000380e00780c */ /* 0x000fe20003f04270 */
[----:B0-----:R-:W-:Y:S01]  /*6490*/  FMUL R7, R48, R88 ;  /* 0x0000005830077220 */ /* 0x001fe20000400000 */
[----:B------:R-:W-:Y:S01]  /*64a0*/  @P3 STG.E desc[UR52][R4.64+0xa4], R47 ;  /* 0x0000a42f04003986 */ /* 0x000fe2000c101934 */
[----:B------:R-:W-:-:S02]  /*64b0*/  ISETP.GT.AND P3, PT, R0, 0x8, P1 ;  /* 0x000000080000780c */ /* 0x000fc40000f64270 */
[----:B------:R-:W-:Y:S02]  /*64c0*/  F2FP.TF32.F32.PACK_B R9, R9 ;  /* 0x00000009ff09723e */ /* 0x000fe400024050ff */
[----:B------:R-:W-:Y:S02]  /*64d0*/  F2FP.TF32.F32.PACK_B R7, R7 ;  /* 0x00000007ff07723e */ /* 0x000fe400024050ff */
[----:B------:R-:W-:Y:S01]  /*64e0*/  ISETP.GT.AND P1, PT, R14, 0x39, PT ;  /* 0x000000390e00780c */ /* 0x000fe20003f24270 */
[----:B-1----:R-:W-:Y:S01]  /*64f0*/  FMUL R11, R54, R88 ;  /* 0x00000058360b7220 */ /* 0x002fe20000400000 */
[----:B------:R-:W-:Y:S01]  /*6500*/  F2FP.TF32.F32.PACK_B R51, R51 ;  /* 0x00000033ff33723e */ /* 0x000fe200024050ff */
[----:B------:R0:W-:Y:S01]  /*6510*/  @P5 STG.E desc[UR52][R2.64+0xc0], R7 ;  /* 0x0000c00702005986 */ /* 0x0001e2000c101934 */
[C---:B------:R-:W-:Y:S02]  /*6520*/  ISETP.GT.AND P5, PT, R0.reuse, RZ, P0 ;  /* 0x000000ff0000720c */ /* 0x040fe400007a4270 */
[----:B------:R-:W-:Y:S01]  /*6530*/  F2FP.TF32.F32.PACK_B R53, R53 ;  /* 0x00000035ff35723e */ /* 0x000fe200024050ff */
[----:B------:R-:W-:Y:S01]  /*6540*/  @P4 STG.E desc[UR52][R2.64+0xc4], R49 ;  /* 0x0000c43102004986 */ /* 0x000fe2000c101934 */
[----:B------:R-:W-:-:S02]  /*6550*/  ISETP.GT.AND P4, PT, R0, RZ, P1 ;  /* 0x000000ff0000720c */ /* 0x000fc40000f84270 */
[----:B------:R-:W-:Y:S01]  /*6560*/  F2FP.TF32.F32.PACK_B R11, R11 ;  /* 0x0000000bff0b723e */ /* 0x000fe200024050ff */
[----:B------:R1:W-:Y:S01]  /*6570*/  @P2 STG.E desc[UR52][R4.64+0xc0], R9 ;  /* 0x0000c00904002986 */ /* 0x0003e2000c101934 */
[----:B------:R-:W-:Y:S02]  /*6580*/  ISETP.GT.AND P2, PT, R0, 0x8, P0 ;  /* 0x000000080000780c */ /* 0x000fe40000744270 */
[----:B------:R-:W-:Y:S01]  /*6590*/  ISETP.GT.AND P0, PT, R14, 0x40, PT ;  /* 0x000000400e00780c */ /* 0x000fe20003f04270 */
[----:B0-----:R-:W-:Y:S01]  /*65a0*/  FMUL R7, R52, R88 ;  /* 0x0000005834077220 */ /* 0x001fe20000400000 */
[----:B------:R-:W-:Y:S01]  /*65b0*/  @P3 STG.E desc[UR52][R4.64+0xc4], R51 ;  /* 0x0000c43304003986 */ /* 0x000fe2000c101934 */
[----:B------:R-:W-:Y:S02]  /*65c0*/  ISETP.GT.AND P3, PT, R0, 0x8, P1 ;  /* 0x000000080000780c */ /* 0x000fe40000f64270 */
[----:B------:R-:W-:Y:S02]  /*65d0*/  ISETP.GT.AND P1, PT, R14, 0x41, PT ;  /* 0x000000410e00780c */ /* 0x000fe40003f24270 */
[----:B------:R-:W-:-:S02]  /*65e0*/  F2FP.TF32.F32.PACK_B R7, R7 ;  /* 0x00000007ff07723e */ /* 0x000fc400024050ff */
[----:B------:R-:W-:Y:S01]  /*65f0*/  F2FP.TF32.F32.PACK_B R55, R55 ;  /* 0x00000037ff37723e */ /* 0x000fe200024050ff */
[----:B-1----:R-:W-:Y:S01]  /*6600*/  FMUL R9, R58, R88 ;  /* 0x000000583a097220 */ /* 0x002fe20000400000 */
[----:B------:R-:W-:Y:S01]  /*6610*/  F2FP.TF32.F32.PACK_B R57, R57 ;  /* 0x00000039ff39723e */ /* 0x000fe200024050ff */
[----:B------:R0:W-:Y:S01]  /*6620*/  @P5 STG.E desc[UR52][R2.64+0xe0], R7 ;  /* 0x0000e00702005986 */ /* 0x0001e2000c101934 */
[C---:B------:R-:W-:Y:S02]  /*6630*/  ISETP.GT.AND P5, PT, R0.reuse, RZ, P0 ;  /* 0x000000ff0000720c */ /* 0x040fe400007a4270 */
[----:B------:R-:W-:Y:S01]  /*6640*/  F2FP.TF32.F32.PACK_B R9, R9 ;  /* 0x00000009ff09723e */ /* 0x000fe200024050ff */
[----:B------:R-:W-:Y:S01]  /*6650*/  @P4 STG.E desc[UR52][R2.64+0xe4], R53 ;  /* 0x0000e43502004986 */ /* 0x000fe2000c101934 */
[C---:B------:R-:W-:Y:S02]  /*6660*/  ISETP.GT.AND P4, PT, R0.reuse, RZ, P1 ;  /* 0x000000ff0000720c */ /* 0x040fe40000f84270 */
[----:B------:R-:W-:Y:S01]  /*6670*/  F2FP.TF32.F32.PACK_B R59, R59 ;  /* 0x0000003bff3b723e */ /* 0x000fe200024050ff */
[----:B------:R1:W-:Y:S01]  /*6680*/  @P2 STG.E desc[UR52][R4.64+0xe0], R11 ;  /* 0x0000e00b04002986 */ /* 0x0003e2000c101934 */
[----:B------:R-:W-:-:S02]  /*6690*/  ISETP.GT.AND P2, PT, R0, 0x8, P0 ;  /* 0x000000080000780c */ /* 0x000fc40000744270 */
[----:B------:R-:W-:Y:S01]  /*66a0*/  ISETP.GT.AND P0, PT, R14, 0x48, PT ;  /* 0x000000480e00780c */ /* 0x000fe20003f04270 */
[-C--:B0-----:R-:W-:Y:S01]  /*66b0*/  FMUL R7, R56, R88.reuse ;  /* 0x0000005838077220 */ /* 0x081fe20000400000 */
[----:B------:R-:W-:Y:S01]  /*66c0*/  @P3 STG.E desc[UR52][R4.64+0xe4], R55 ;  /* 0x0000e43704003986 */ /* 0x000fe2000c101934 */
[----:B------:R-:W-:Y:S02]  /*66d0*/  ISETP.GT.AND P3, PT, R0, 0x8, P1 ;  /* 0x000000080000780c */ /* 0x000fe40000f64270 */
[----:B------:R-:W-:Y:S02]  /*66e0*/  ISETP.GT.AND P1, PT, R14, 0x49, PT ;  /* 0x000000490e00780c */ /* 0x000fe40003f24270 */
[----:B------:R-:W-:Y:S01]  /*66f0*/  F2FP.TF32.F32.PACK_B R7, R7 ;  /* 0x00000007ff07723e */ /* 0x000fe200024050ff */
[----:B-1----:R-:W-:Y:S01]  /*6700*/  FMUL R11, R62, R88 ;  /* 0x000000583e0b7220 */ /* 0x002fe20000400000 */
[----:B------:R-:W-:-:S03]  /*6710*/  F2FP.TF32.F32.PACK_B R61, R61 ;  /* 0x0000003dff3d723e */ /* 0x000fc600024050ff */
[----:B------:R0:W-:Y:S01]  /*6720*/  @P5 STG.E desc[UR52][R2.64+0x100], R7 ;  /* 0x0001000702005986 */ /* 0x0001e2000c101934 */
[C---:B------:R-:W-:Y:S02]  /*6730*/  ISETP.GT.AND P5, PT, R0.reuse, RZ, P0 ;  /* 0x000000ff0000720c */ /* 0x040fe400007a4270 */
[----:B------:R-:W-:Y:S01]  /*6740*/  F2FP.TF32.F32.PACK_B R11, R11 ;  /* 0x0000000bff0b723e */ /* 0x000fe200024050ff */
[----:B------:R-:W-:Y:S01]  /*6750*/  @P4 STG.E desc[UR52][R2.64+0x104], R57 ;  /* 0x0001043902004986 */ /* 0x000fe2000c101934 */
[C---:B------:R-:W-:Y:S02]  /*6760*/  ISETP.GT.AND P4, PT, R0.reuse, RZ, P1 ;  /* 0x000000ff0000720c */ /* 0x040fe40000f84270 */
[----:B------:R-:W-:Y:S01]  /*6770*/  F2FP.TF32.F32.PACK_B R63, R63 ;  /* 0x0000003fff3f723e */ /* 0x000fe200024050ff */
[----:B------:R1:W-:Y:S01]  /*6780*/  @P2 STG.E desc[UR52][R4.64+0x100], R9 ;  /* 0x0001000904002986 */ /* 0x0003e2000c101934 */
[----:B------:R-:W-:Y:S02]  /*6790*/  ISETP.GT.AND P2, PT, R0, 0x8, P0 ;  /* 0x000000080000780c */ /* 0x000fe40000744270 */
[----:B------:R-:W-:Y:S01]  /*67a0*/  ISETP.GT.AND P0, PT, R14, 0x50, PT ;  /* 0x000000500e00780c */ /* 0x000fe20003f04270 */
[----:B0-----:R-:W-:Y:S01]  /*67b0*/  FMUL R7, R60, R88 ;  /* 0x000000583c077220 */ /* 0x001fe20000400000 */
[----:B------:R-:W-:Y:S01]  /*67c0*/  @P3 STG.E desc[UR52][R4.64+0x104], R59 ;  /* 0x0001043b04003986 */ /* 0x000fe2000c101934 */
[----:B------:R-:W-:-:S02]  /*67d0*/  ISETP.GT.AND P3, PT, R0, 0x8, P1 ;  /* 0x000000080000780c */ /* 0x000fc40000f64270 */
        /* <DEDUP_REMOVED lines=38> */
[----:B------:R-:W-:Y:S01]  /*6a40*/  ISETP.GT.AND P0, PT, R0, 0x8, P0 ;  /* 0x000000080000780c */ /* 0x000fe20000704270 */
[----:B------:R-:W-:Y:S01]  /*6a50*/  @P4 STG.E desc[UR52][R2.64+0x164], R69 ;  /* 0x0001644502004986 */ /* 0x000fe2000c101934 */
[----:B------:R-:W-:Y:S02]  /*6a60*/  ISETP.GT.AND P4, PT, R14, 0x69, PT ;  /* 0x000000690e00780c */ /* 0x000fe40003f84270 */
[----:B------:R-:W-:Y:S01]  /*6a70*/  F2FP.TF32.F32.PACK_B R9, R9 ;  /* 0x00000009ff09723e */ /* 0x000fe200024050ff */
[----:B------:R1:W-:Y:S01]  /*6a80*/  @P2 STG.E desc[UR52][R4.64+0x160], R11 ;  /* 0x0001600b04002986 */ /* 0x0003e2000c101934 */
[C---:B------:R-:W-:Y:S02]  /*6a90*/  ISETP.GT.AND P2, PT, R0.reuse, RZ, P1 ;  /* 0x000000ff0000720c */ /* 0x040fe40000f44270 */
[----:B------:R-:W-:Y:S01]  /*6aa0*/  ISETP.GT.AND P1, PT, R0, 0x8, P1 ;  /* 0x000000080000780c */ /* 0x000fe20000f24270 */
[----:B0-----:R-:W-:Y:S01]  /*6ab0*/  FMUL R7, R72, R88 ;  /* 0x0000005848077220 */ /* 0x001fe20000400000 */
[----:B------:R-:W-:Y:S01]  /*6ac0*/  @P3 STG.E desc[UR52][R4.64+0x164], R71 ;  /* 0x0001644704003986 */ /* 0x000fe2000c101934 */
[----:B------:R-:W-:-:S02]  /*6ad0*/  ISETP.GT.AND P6, PT, R0, RZ, P4 ;  /* 0x000000ff0000720c */ /* 0x000fc400027c4270 */
[----:B------:R-:W-:Y:S02]  /*6ae0*/  F2FP.TF32.F32.PACK_B R75, R75 ;  /* 0x0000004bff4b723e */ /* 0x000fe400024050ff */
[----:B------:R-:W-:Y:S02]  /*6af0*/  F2FP.TF32.F32.PACK_B R7, R7 ;  /* 0x00000007ff07723e */ /* 0x000fe400024050ff */
[----:B------:R-:W-:Y:S01]  /*6b00*/  F2FP.TF32.F32.PACK_B R77, R77 ;  /* 0x0000004dff4d723e */ /* 0x000fe200024050ff */
[----:B-1----:R-:W-:Y:S01]  /*6b10*/  FMUL R11, R82, R88 ;  /* 0x00000058520b7220 */ /* 0x002fe20000400000 */
[----:B------:R-:W-:Y:S01]  /*6b20*/  ISETP.GT.AND P4, PT, R0, 0x8, P4 ;  /* 0x000000080000780c */ /* 0x000fe20002784270 */
[----:B------:R0:W-:Y:S01]  /*6b30*/  @P5 STG.E desc[UR52][R2.64+0x180], R7 ;  /* 0x0001800702005986 */ /* 0x0001e2000c101934 */
[----:B------:R-:W-:Y:S02]  /*6b40*/  ISETP.GT.AND P5, PT, R14, 0x68, PT ;  /* 0x000000680e00780c */ /* 0x000fe40003fa4270 */
[----:B------:R-:W-:Y:S01]  /*6b50*/  F2FP.TF32.F32.PACK_B R79, R79 ;  /* 0x0000004fff4f723e */ /* 0x000fe200024050ff */
[----:B------:R-:W-:Y:S01]  /*6b60*/  @P2 STG.E desc[UR52][R2.64+0x184], R73 ;  /* 0x0001844902002986 */ /* 0x000fe2000c101934 */
[----:B------:R-:W-:-:S02]  /*6b70*/  ISETP.GT.AND P3, PT, R0, RZ, P5 ;  /* 0x000000ff0000720c */ /* 0x000fc40002f64270 */
[----:B------:R-:W-:Y:S01]  /*6b80*/  ISETP.GT.AND P5, PT, R0, 0x8, P5 ;  /* 0x000000080000780c */ /* 0x000fe20002fa4270 */
[----:B------:R1:W-:Y:S01]  /*6b90*/  @P0 STG.E desc[UR52][R4.64+0x180], R9 ;  /* 0x0001800904000986 */ /* 0x0003e2000c101934 */
[C---:B------:R-:W-:Y:S02]  /*6ba0*/  ISETP.GT.AND P2, PT, R14.reuse, 0x71, PT ;  /* 0x000000710e00780c */ /* 0x040fe40003f44270 */
[----:B------:R-:W-:Y:S01]  /*6bb0*/  ISETP.GT.AND P0, PT, R14, 0x79, PT ;  /* 0x000000790e00780c */ /* 0x000fe20003f04270 */
[-C--:B0-----:R-:W-:Y:S01]  /*6bc0*/  FMUL R7, R76, R88.reuse ;  /* 0x000000584c077220 */ /* 0x081fe20000400000 */
[----:B------:R-:W-:Y:S01]  /*6bd0*/  @P1 STG.E desc[UR52][R4.64+0x184], R75 ;  /* 0x0001844b04001986 */ /* 0x000fe2000c101934 */
[----:B------:R-:W-:Y:S02]  /*6be0*/  ISETP.GT.AND P1, PT, R14, 0x78, PT ;  /* 0x000000780e00780c */ /* 0x000fe40003f24270 */
[----:B------:R-:W-:Y:S02]  /*6bf0*/  F2FP.TF32.F32.PACK_B R81, R81 ;  /* 0x00000051ff51723e */ /* 0x000fe400024050ff */
[----:B------:R-:W-:Y:S01]  /*6c00*/  F2FP.TF32.F32.PACK_B R7, R7 ;  /* 0x00000007ff07723e */ /* 0x000fe200024050ff */
[----:B-1----:R-:W-:Y:S01]  /*6c10*/  FMUL R9, R78, R88 ;  /* 0x000000584e097220 */ /* 0x002fe20000400000 */
[----:B------:R-:W-:-:S03]  /*6c20*/  F2FP.TF32.F32.PACK_B R11, R11 ;  /* 0x0000000bff0b723e */ /* 0x000fc600024050ff */
[----:B------:R0:W-:Y:S01]  /*6c30*/  @P3 STG.E desc[UR52][R2.64+0x1a0], R7 ;  /* 0x0001a00702003986 */ /* 0x0001e2000c101934 */
[----:B------:R-:W-:Y:S02]  /*6c40*/  ISETP.GT.AND P3, PT, R14, 0x70, PT ;  /* 0x000000700e00780c */ /* 0x000fe40003f64270 */
[----:B------:R-:W-:Y:S01]  /*6c50*/  F2FP.TF32.F32.PACK_B R9, R9 ;  /* 0x00000009ff09723e */ /* 0x000fe200024050ff */
[----:B------:R-:W-:Y:S01]  /*6c60*/  @P6 STG.E desc[UR52][R2.64+0x1a4], R77 ;  /* 0x0001a44d02006986 */ /* 0x000fe2000c101934 */
[C---:B------:R-:W-:Y:S02]  /*6c70*/  ISETP.GT.AND P6, PT, R0.reuse, RZ, P3 ;  /* 0x000000ff0000720c */ /* 0x040fe40001fc4270 */
[C---:B------:R-:W-:Y:S01]  /*6c80*/  ISETP.GT.AND P3, PT, R0.reuse, 0x8, P3 ;  /* 0x000000080000780c */ /* 0x040fe20001f64270 */
[----:B------:R-:W-:Y:S01]  /*6c90*/  @P5 STG.E desc[UR52][R4.64+0x1a0], R9 ;  /* 0x0001a00904005986 */ /* 0x000fe2000c101934 */
[C---:B------:R-:W-:Y:S02]  /*6ca0*/  ISETP.GT.AND P5, PT, R0.reuse, RZ, P2 ;  /* 0x000000ff0000720c */ /* 0x040fe400017a4270 */
[----:B------:R-:W-:Y:S01]  /*6cb0*/  ISETP.GT.AND P2, PT, R0, 0x8, P2 ;  /* 0x000000080000780c */ /* 0x000fe20001744270 */
[----:B0-----:R-:W-:Y:S01]  /*6cc0*/  FMUL R7, R80, R88 ;  /* 0x0000005850077220 */ /* 0x001fe20000400000 */
[----:B------:R-:W-:Y:S01]  /*6cd0*/  @P4 STG.E desc[UR52][R4.64+0x1a4], R79 ;  /* 0x0001a44f04004986 */ /* 0x000fe2000c101934 */
[----:B------:R-:W-:-:S02]  /*6ce0*/  ISETP.GT.AND P4, PT, R0, RZ, P1 ;  /* 0x000000ff0000720c */ /* 0x000fc40000f84270 */
[C---:B------:R-:W-:Y:S02]  /*6cf0*/  ISETP.GT.AND P1, PT, R0.reuse, 0x8, P1 ;  /* 0x000000080000780c */ /* 0x040fe40000f24270 */
[----:B------:R-:W-:Y:S02]  /*6d00*/  F2FP.TF32.F32.PACK_B R7, R7 ;  /* 0x00000007ff07723e */ /* 0x000fe400024050ff */
[----:B------:R-:W-:Y:S02]  /*6d10*/  F2FP.TF32.F32.PACK_B R83, R83 ;  /* 0x00000053ff53723e */ /* 0x000fe400024050ff */
[----:B------:R-:W-:Y:S01]  /*6d20*/  F2FP.TF32.F32.PACK_B R13, R13 ;  /* 0x0000000dff0d723e */ /* 0x000fe200024050ff */
[----:B------:R-:W-:Y:S01]  /*6d30*/  @P6 STG.E desc[UR52][R2.64+0x1c0], R7 ;  /* 0x0001c00702006986 */ /* 0x000fe2000c101934 */
[C---:B------:R-:W-:Y:S02]  /*6d40*/  ISETP.GT.AND P6, PT, R0.reuse, RZ, P0 ;  /* 0x000000ff0000720c */ /* 0x040fe400007c4270 */
[----:B------:R-:W-:Y:S01]  /*6d50*/  ISETP.GT.AND P0, PT, R0, 0x8, P0 ;  /* 0x000000080000780c */ /* 0x000fe20000704270 */
[----:B------:R-:W-:Y:S01]  /*6d60*/  @P5 STG.E desc[UR52][R2.64+0x1c4], R81 ;  /* 0x0001c45102005986 */ /* 0x000fe2000c101934 */
[----:B------:R-:W-:-:S02]  /*6d70*/  F2FP.TF32.F32.PACK_B R85, R85 ;  /* 0x00000055ff55723e */ /* 0x000fc400024050ff */
[----:B------:R-:W-:Y:S01]  /*6d80*/  F2FP.TF32.F32.PACK_B R15, R15 ;  /* 0x0000000fff0f723e */ /* 0x000fe200024050ff */
[----:B------:R-:W-:Y:S01]  /*6d90*/  @P3 STG.E desc[UR52][R4.64+0x1c0], R11 ;  /* 0x0001c00b04003986 */ /* 0x000fe2000c101934 */
[----:B------:R-:W-:-:S03]  /*6da0*/  F2FP.TF32.F32.PACK_B R87, R87 ;  /* 0x00000057ff57723e */ /* 0x000fc600024050ff */
[----:B------:R-:W-:Y:S04]  /*6db0*/  @P2 STG.E desc[UR52][R4.64+0x1c4], R83 ;  /* 0x0001c45304002986 */ /* 0x000fe8000c101934 */
[----:B------:R-:W-:Y:S04]  /*6dc0*/  @P4 STG.E desc[UR52][R2.64+0x1e0], R13 ;  /* 0x0001e00d02004986 */ /* 0x000fe8000c101934 */
[----:B------:R0:W-:Y:S02]  /*6dd0*/  @P6 STG.E desc[UR52][R2.64+0x1e4], R85 ;  /* 0x0001e45502006986 */ /* 0x0001e4000c101934 */
[----:B0-----:R-:W-:-:S02]  /*6de0*/  @P1 IMAD.MOV.U32 R2, RZ, RZ, R4 ;  /* 0x000000ffff021224 */ /* 0x001fc400078e0004 */
[----:B------:R-:W-:-:S05]  /*6df0*/  @P1 IMAD.MOV.U32 R3, RZ, RZ, R5 ;  /* 0x000000ffff031224 */ /* 0x000fca00078e0005 */
[----:B------:R0:W-:Y:S04]  /*6e00*/  @P1 STG.E desc[UR52][R2.64+0x1e0], R15 ;  /* 0x0001e00f02001986 */ /* 0x0001e8000c101934 */
[----:B------:R0:W-:Y:S02]  /*6e10*/  @P0 STG.E desc[UR52][R4.64+0x1e4], R87 ;  /* 0x0001e45704000986 */ /* 0x0001e4000c101934 */
.L_x_161:
[----:B------:R-:W-:Y:S05]  /*6e20*/  BSYNC B0 ;  /* 0x0000000000007941 */ /* 0x000fea0003800000 */
.L_x_35:
[----:B0-----:R-:W-:Y:S01]  /*6e30*/  IMAD.U32 R2, RZ, RZ, UR54 ;  /* 0x00000036ff027e24 */ /* 0x001fe2000f8e00ff */
[----:B------:R-:W-:Y:S01]  /*6e40*/  ULDC.64 UR4, c[0x0][0x650] ;  /* 0x0001940000047ab9 */ /* 0x000fe20000000a00 */
[----:B------:R-:W-:Y:S01]  /*6e50*/  IMAD.U32 R3, RZ, RZ, UR55 ;  /* 0x00000037ff037e24 */ /* 0x000fe2000f8e00ff */
[----:B------:R0:W-:Y:S01]  /*6e60*/  SYNCS.ARRIVE.TRANS64.A1T0 RZ, [R98+UR50], RZ ;  /* 0x000000ff62ff79a7 */ /* 0x0001e20008100032 */
[----:B------:R-:W-:Y:S01]  /*6e70*/  PRMT R0, RZ, 0x7610, R0 ;  /* 0x00007610ff007816 */ /* 0x000fe20000000000 */
[----:B------:R-:W-:Y:S01]  /*6e80*/  IMAD.MOV.U32 R18, RZ, RZ, -0x1 ;  /* 0xffffffffff127424 */ /* 0x000fe200078e00ff */
[----:B------:R-:W-:Y:S01]  /*6e90*/  LEA R16, P0, R2, R16, 0x1 ;  /* 0x0000001002107211 */ /* 0x000fe200078008ff */
[----:B------:R-:W-:Y:S02]  /*6ea0*/  IMAD.MOV.U32 R2, RZ, RZ, -0x1 ;  /* 0xffffffffff027424 */ /* 0x000fe400078e00ff */
[----:B------:R-:W-:Y:S01]  /*6eb0*/  IMAD.MOV.U32 R19, RZ, RZ, -0x1 ;  /* 0xffffffffff137424 */ /* 0x000fe200078e00ff */
[----:B------:R-:W-:-:S02]  /*6ec0*/  IADD3.X R17, R17, UR40, RZ, P0, !PT ;  /* 0x0000002811117c10 */ /* 0x000fc400087fe4ff */
[----:B------:R-:W-:-:S04]  /*6ed0*/  ISETP.GE.U32.AND P0, PT, R16, UR4, PT ;  /* 0x0000000410007c0c */ /* 0x000fc8000bf06070 */
[----:B------:R-:W-:-:S13]  /*6ee0*/  ISETP.GE.U32.AND.EX P0, PT, R17, UR5, PT, P0 ;  /* 0x0000000511007c0c */ /* 0x000fda000bf06100 */
[----:B0-----:R-:W-:Y:S05]  /*6ef0*/  @P0 BRA `(.L_x_162) ;  /* 0x0000000400700947 */ /* 0x001fea0003800000 */
[----:B------:R-:W0:Y:S01]  /*6f00*/  S2UR UR7, SR_CTAID.X ;  /* 0x00000000000779c3 */ /* 0x000e220000002500 */
[----:B------:R-:W-:Y:S01]  /*6f10*/  ULDC.64 UR4, c[0x0][0x628] ;  /* 0x00018a0000047ab9 */ /* 0x000fe20000000a00 */
[----:B------:R-:W-:Y:S01]  /*6f20*/  ULDC UR6, c[0x0][0x150] ;  /* 0x0000540000067ab9 */ /* 0x000fe20000000800 */
[----:B------:R-:W-:Y:S01]  /*6f30*/  ISETP.NE.U32.AND P0, PT, RZ, UR4, PT ;  /* 0x00000004ff007c0c */ /* 0x000fe2000bf05070 */
[----:B------:R-:W-:Y:S01]  /*6f40*/  ULDC UR15, c[0x0][0x630] ;  /* 0x00018c00000f7ab9 */ /* 0x000fe20000000800 */
[C---:B------:R-:W-:Y:S02]  /*6f50*/  R2UR UR17, R16.reuse ;  /* 0x00000000101172ca */ /* 0x040fe400000e0000 */
[----:B------:R-:W-:Y:S01]  /*6f60*/  ISETP.NE.AND.EX P0, PT, RZ, UR5, PT, P0 ;  /* 0x00000005ff007c0c */ /* 0x000fe2000bf05300 */
[----:B------:R-:W1:Y:S01]  /*6f70*/  S2UR UR16, SR_CTAID.Y ;  /* 0x00000000001079c3 */ /* 0x000e620000002600 */
[----:B------:R-:W-:Y:S02]  /*6f80*/  R2UR UR12, R16 ;  /* 0x00000000100c72ca */ /* 0x000fe400000e0000 */
[----:B------:R-:W-:-:S02]  /*6f90*/  R2UR UR13, R17 ;  /* 0x00000000110d72ca */ /* 0x000fc400000e0000 */
[----:B0-----:R-:W-:-:S05]  /*6fa0*/  I2FP.F32.U32 R0, UR7 ;  /* 0x0000000700007c45 */ /* 0x001fca0008201000 */
[----:B------:R-:W-:Y:S01]  /*6fb0*/  FMUL R0, R0, UR6 ;  /* 0x0000000600007c20 */ /* 0x000fe20008400000 */
[----:B------:R-:W-:Y:S01]  /*6fc0*/  ULDC UR6, c[0x0][0x154] ;  /* 0x0000550000067ab9 */ /* 0x000fe20000000800 */
[----:B-1----:R-:W-:-:S04]  /*6fd0*/  I2FP.F32.U32 R2, UR16 ;  /* 0x0000001000027c45 */ /* 0x002fc80008201000 */
[----:B------:R-:W0:Y:S01]  /*6fe0*/  F2I.U32.TRUNC.NTZ R0, R0 ;  /* 0x0000000000007305 */ /* 0x000e22000020f000 */
[----:B------:R-:W-:Y:S01]  /*6ff0*/  FMUL R2, R2, UR6 ;  /* 0x0000000602027c20 */ /* 0x000fe20008400000 */
[----:B------:R-:W-:Y:S06]  /*7000*/  @!P0 BRA `(.L_x_163) ;  /* 0x0000000000308947 */ /* 0x000fec0003800000 */
        /* <DEDUP_REMOVED lines=12> */
.L_x_163:
[----:B------:R-:W-:Y:S01]  /*70d0*/  USHF.R.U64 UR6, UR12, UR15, UR13 ;  /* 0x0000000f0c067299 */ /* 0x000fe2000800120d */
[----:B------:R-:W-:Y:S01]  /*70e0*/  R2UR UR5, R17 ;  /* 0x00000000110572ca */ /* 0x000fe200000e0000 */
[----:B------:R-:W-:Y:S01]  /*70f0*/  USHF.R.U32.HI UR4, URZ, UR15, UR13 ;  /* 0x0000000f3f047299 */ /* 0x000fe2000801160d */
[----:B------:R-:W1:Y:S01]  /*7100*/  F2I.U32.TRUNC.NTZ R2, R2 ;  /* 0x0000000200027305 */ /* 0x000e62000020f000 */
[----:B------:R-:W-:Y:S01]  /*7110*/  UIADD3 UR9, UP0, URZ, -UR6, URZ ;  /* 0x800000063f097290 */ /* 0x000fe2000ff1e03f */
[----:B------:R-:W-:Y:S01]  /*7120*/  ULDC.64 UR10, c[0x0][0x620] ;  /* 0x00018800000a7ab9 */ /* 0x000fe20000000a00 */
[----:B------:R-:W-:Y:S02]  /*7130*/  ULDC UR14, c[0x0][0x608] ;  /* 0x00018200000e7ab9 */ /* 0x000fe40000000800 */
[----:B------:R-:W-:Y:S01]  /*7140*/  UIADD3.X UR4, URZ, ~UR4, URZ, UP0, !UPT ;  /* 0x800000043f047290 */ /* 0x000fe200087fe43f */
[----:B------:R-:W-:Y:S01]  /*7150*/  ULDC UR15, c[0x0][0x658] ;  /* 0x00019600000f7ab9 */ /* 0x000fe20000000800 */
[----:B------:R-:W-:-:S02]  /*7160*/  ULDC UR12, c[0x0][0x144] ;  /* 0x00005100000c7ab9 */ /* 0x000fc40000000800 */
[----:B------:R-:W-:Y:S01]  /*7170*/  UIMAD UR8, UR4, UR10, URZ ;  /* 0x0000000a040872a4 */ /* 0x000fe2000f8e023f */
[----:B------:R-:W-:Y:S02]  /*7180*/  ULDC UR22, c[0x0][0x148] ;  /* 0x0000520000167ab9 */ /* 0x000fe40000000800 */
[----:B------:R-:W-:Y:S01]  /*7190*/  UMOV UR4, UR17 ;  /* 0x0000001100047c82 */ /* 0x000fe20008000000 */
[----:B------:R-:W-:Y:S02]  /*71a0*/  UIMAD UR8, UR9, UR11, UR8 ;  /* 0x0000000b090872a4 */ /* 0x000fe4000f8e0208 */
[----:B------:R-:W-:Y:S01]  /*71b0*/  UIMAD.WIDE.U32 UR4, UR9, UR10, UR4 ;  /* 0x0000000a090472a5 */ /* 0x000fe2000f8e0004 */
[----:B0-----:R-:W-:Y:S01]  /*71c0*/  R2UR UR9, R0 ;  /* 0x00000000000972ca */ /* 0x001fe200000e0000 */
[----:B------:R-:W-:Y:S01]  /*71d0*/  ULDC UR20, c[0x0][0x648] ;  /* 0x0001920000147ab9 */ /* 0x000fe20000000800 */
[----:B-1----:R-:W-:Y:S01]  /*71e0*/  R2UR UR13, R2 ;  /* 0x00000000020d72ca */ /* 0x002fe200000e0000 */
[----:B------:R-:W-:Y:S01]  /*71f0*/  UIADD3 UR8, UR5, UR8, URZ ;  /* 0x0000000805087290 */ /* 0x000fe2000fffe03f */
[----:B------:R-:W-:-:S02]  /*7200*/  ULDC UR21, c[0x0][0x638] ;  /* 0x00018e0000157ab9 */ /* 0x000fc40000000800 */
[----:B------:R-:W-:Y:S02]  /*7210*/  ULDC UR5, c[0x0][0x618] ;  /* 0x0001860000057ab9 */ /* 0x000fe40000000800 */
[----:B------:R-:W-:Y:S02]  /*7220*/  USHF.R.U64 UR10, UR4, UR5, UR8 ;  /* 0x00000005040a7299 */ /* 0x000fe40008001208 */
[----:B------:R-:W-:-:S03]  /*7230*/  USHF.R.U32.HI UR8, URZ, UR5, UR8 ;  /* 0x000000053f087299 */ /* 0x000fc60008011608 */
[----:B------:R-:W-:Y:S01]  /*7240*/  ULDC.64 UR4, c[0x0][0x640] ;  /* 0x0001900000047ab9 */ /* 0x000fe20000000a00 */
[----:B------:R-:W-:Y:S01]  /*7250*/  USHF.R.U64 UR11, UR10, UR14, UR8 ;  /* 0x0000000e0a0b7299 */ /* 0x000fe20008001208 */
[----:B------:R-:W-:Y:S01]  /*7260*/  ISETP.NE.U32.AND P0, PT, RZ, UR4, PT ;  /* 0x00000004ff007c0c */ /* 0x000fe2000bf05070 */
[----:B------:R-:W-:Y:S02]  /*7270*/  USHF.R.U32.HI UR8, URZ, UR14, UR8 ;  /* 0x0000000e3f087299 */ /* 0x000fe40008011608 */
[----:B------:R-:W-:Y:S01]  /*7280*/  UIADD3 UR9, -UR9, URZ, URZ ;  /* 0x0000003f09097290 */ /* 0x000fe2000fffe13f */
[----:B------:R-:W-:Y:S01]  /*7290*/  ISETP.NE.AND.EX P0, PT, RZ, UR5, PT, P0 ;  /* 0x00000005ff007c0c */ /* 0x000fe2000bf05300 */
[----:B------:R-:W-:Y:S02]  /*72a0*/  USHF.R.U64 UR17, UR11, UR15, UR8 ;  /* 0x0000000f0b117299 */ /* 0x000fe40008001208 */
[----:B------:R-:W-:Y:S02]  /*72b0*/  UIADD3 UR18, -UR13, URZ, URZ ;  /* 0x0000003f0d127290 */ /* 0x000fe4000fffe13f */
[----:B------:R-:W-:-:S02]  /*72c0*/  USHF.R.U32.HI UR15, URZ, UR15, UR8 ;  /* 0x0000000f3f0f7299 */ /* 0x000fc40008011608 */
[----:B------:R-:W-:Y:S01]  /*72d0*/  UIMAD UR19, UR12, UR9, UR7 ;  /* 0x000000090c1372a4 */ /* 0x000fe2000f8e0207 */
[----:B------:R-:W-:-:S05]  /*72e0*/  UMOV UR14, UR17 ;  /* 0x00000011000e7c82 */ /* 0x000fca0008000000 */
[----:B------:R-:W-:Y:S06]  /*72f0*/  @!P0 BRA `(.L_x_164) ;  /* 0x0000000000288947 */ /* 0x000fec0003800000 */
        /* <DEDUP_REMOVED lines=10> */
.L_x_164:
[----:B------:R-:W-:Y:S01]  /*73a0*/  UISETP.NE.AND UP0, UPT, UR45, URZ, UPT ;  /* 0x0000003f2d00728c */ /* 0x000fe2000bf05270 */
[----:B------:R-:W-:Y:S01]  /*73b0*/  IMAD.MOV.U32 R0, RZ, RZ, 0x1 ;  /* 0x00000001ff007424 */ /* 0x000fe200078e00ff */
[----:B------:R-:W-:Y:S01]  /*73c0*/  USHF.R.U64 UR5, UR14, UR20, UR15 ;  /* 0x000000140e057299 */ /* 0x000fe2000800120f */
[----:B------:R-:W-:Y:S01]  /*73d0*/  IMAD.U32 R19, RZ, RZ, UR6 ;  /* 0x00000006ff137e24 */ /* 0x000fe2000f8e00ff */
[----:B------:R-:W-:Y:S02]  /*73e0*/  ULOP3.LUT UR4, UR11, UR47, URZ, 0xc0, !UPT ;  /* 0x0000002f0b047292 */ /* 0x000fe4000f8ec03f */
[----:B------:R-:W-:Y:S02]  /*73f0*/  UIADD3 UR7, -UR5, URZ, URZ ;  /* 0x0000003f05077290 */ /* 0x000fe4000fffe13f */
[----:B------:R-:W-:Y:S02]  /*7400*/  UIMAD UR4, UR43, UR5, UR4 ;  /* 0x000000052b0472a4 */ /* 0x000fe4000f8e0204 */
[----:B------:R-:W-:-:S02]  /*7410*/  ULOP3.LUT UR10, UR10, UR42, URZ, 0xc0, !UPT ;  /* 0x0000002a0a0a7292 */ /* 0x000fc4000f8ec03f */
[----:B------:R-:W-:Y:S02]  /*7420*/  @UP0 UIMAD UR19, UR22, UR18, UR16 ;  /* 0x00000012161302a4 */ /* 0x000fe4000f8e0210 */
[----:B------:R-:W-:Y:S01]  /*7430*/  UIMAD UR5, UR7, UR21, UR17 ;  /* 0x00000015070572a4 */ /* 0x000fe2000f8e0211 */
[----:B------:R-:W-:Y:S02]  /*7440*/  ULDC UR8, c[0x0][0x600] ;  /* 0x0001800000087ab9 */ /* 0x000fe40000000800 */
[----:B------:R-:W-:Y:S01]  /*7450*/  ULDC UR7, c[0x0][0x610] ;  /* 0x0001840000077ab9 */ /* 0x000fe20000000800 */
[----:B------:R-:W-:Y:S02]  /*7460*/  UIMAD UR5, UR5, UR8, UR10 ;  /* 0x00000008050572a4 */ /* 0x000fe4000f8e020a */
[----:B------:R-:W-:-:S04]  /*7470*/  UIMAD UR4, UR4, UR7, UR19 ;  /* 0x00000007040472a4 */ /* 0x000fc8000f8e0213 */
[----:B------:R-:W-:Y:S02]  /*7480*/  USEL UR7, UR5, UR4, !UP0 ;  /* 0x0000000405077287 */ /* 0x000fe4000c000000 */
[----:B------:R-:W-:-:S04]  /*7490*/  USEL UR4, UR4, UR5, !UP0 ;  /* 0x0000000504047287 */ /* 0x000fc8000c000000 */
[----:B------:R-:W-:Y:S02]  /*74a0*/  IMAD.U32 R2, RZ, RZ, UR7 ;  /* 0x00000007ff027e24 */ /* 0x000fe4000f8e00ff */
[----:B------:R-:W-:-:S07]  /*74b0*/  IMAD.U32 R18, RZ, RZ, UR4 ;  /* 0x00000004ff127e24 */ /* 0x000fce000f8e00ff */
.L_x_162:
[----:B------:R-:W-:Y:S01]  /*74c0*/  UIADD3 UR44, UR36, UR44, URZ ;  /* 0x0000002c242c7290 */ /* 0x000fe2000fffe03f */
[----:B------:R-:W-:Y:S02]  /*74d0*/  LOP3.LUT P0, RZ, R0, 0xff, RZ, 0xc0, !PT ;  /* 0x000000ff00ff7812 */ /* 0x000fe4000780c0ff */
[----:B------:R-:W-:Y:S01]  /*74e0*/  LOP3.LUT R100, R100, 0x1, RZ, 0x3c, !PT ;  /* 0x0000000164647812 */ /* 0x000fe200078e3cff */
[----:B------:R-:W-:Y:S02]  /*74f0*/  USHF.R.U32.HI UR4, URZ, 0x2, UR44 ;  /* 0x000000023f047899 */ /* 0x000fe4000801162c */
[----:B------:R-:W-:Y:S02]  /*7500*/  UISETP.GT.U32.AND UP0, UPT, UR44, 0x3, UPT ;  /* 0x000000032c00788c */ /* 0x000fe4000bf04070 */
[----:B------:R-:W-:Y:S02]  /*7510*/  ULOP3.LUT UR4, UR4, 0x1, URZ, 0xc0, !UPT ;  /* 0x0000000104047892 */ /* 0x000fe4000f8ec03f */
[----:B------:R-:W-:-:S02]  /*7520*/  UISETP.LT.U32.AND UP0, UPT, UR36, 0x4, UP0 ;  /* 0x000000042400788c */ /* 0x000fc40008701070 */
[----:B------:R-:W-:Y:S02]  /*7530*/  UISETP.NE.U32.AND UP1, UPT, UR4, 0x1, UPT ;  /* 0x000000010400788c */ /* 0x000fe4000bf25070 */
[----:B------:R-:W-:Y:S02]  /*7540*/  USEL UR5, URZ, 0x1, !UP0 ;  /* 0x000000013f057887 */ /* 0x000fe4000c000000 */
[----:B------:R-:W-:Y:S02]  /*7550*/  UISETP.GT.U32.AND UP1, UPT, UR36, 0x3, !UP1 ;  /* 0x000000032400788c */ /* 0x000fe4000cf24070 */
[----:B------:R-:W-:Y:S02]  /*7560*/  ULOP3.LUT UR44, UR44, 0x3, URZ, 0xc0, !UPT ;  /* 0x000000032c2c7892 */ /* 0x000fe4000f8ec03f */
[----:B------:R-:W-:-:S04]  /*7570*/  USEL UR4, URZ, 0x1, !UP1 ;  /* 0x000000013f047887 */ /* 0x000fc8000c800000 */
[----:B------:R-:W-:Y:S01]  /*7580*/  ULOP3.LUT UR48, UR4, UR48, UR5, 0x96, !UPT ;  /* 0x0000003004307292 */ /* 0x000fe2000f8e9605 */
[----:B------:R-:W-:Y:S11]  /*7590*/  @P0 BRA `(.L_x_165) ;  /* 0xffffffa000b00947 */ /* 0x000ff6000383ffff */
[----:B------:R-:W-:Y:S05]  /*75a0*/  EXIT ;  /* 0x000000000000794d */ /* 0x000fea0003800000 */
.L_x_16:
[----:B------:R-:W-:-:S08]  /*75b0*/  ISETP.NE.AND P0, PT, RZ, UR6, PT ;  /* 0x00000006ff007c0c */ /* 0x000fd0000bf05270 */
[----:B------:R-:W0:-:S00]  /*75c0*/  USETMAXREG.DEALLOC.CTAPOOL 0x28 ;  /* 0x00000028000079c8 */ /* 0x000e0000080e0500 */
[----:B------:R-:W-:Y:S05]  /*75d0*/  @P0 EXIT ;  /* 0x000000000000094d */ /* 0x000fea0003800000 */
[----:B0-----:R-:W-:Y:S01]  /*75e0*/  LOP3.LUT P0, RZ, R0, 0xff, RZ, 0xc0, !PT ;  /* 0x000000ff00ff7812 */ /* 0x001fe2000780c0ff */
[----:B------:R-:W-:Y:S02]  /*75f0*/  IMAD.MOV.U32 R0, RZ, RZ, 0x1 ;  /* 0x00000001ff007424 */ /* 0x000fe400078e00ff */
[----:B------:R-:W-:-:S10]  /*7600*/  IMAD.MOV.U32 R8, RZ, RZ, RZ ;  /* 0x000000ffff087224 */ /* 0x000fd400078e00ff */
[----:B------:R-:W-:Y:S05]  /*7610*/  @!P0 BRA `(.L_x_166) ;  /* 0x0000000c00b88947 */ /* 0x000fea0003800000 */
[----:B------:R-:W0:Y:S01]  /*7620*/  S2R R9, SR_CgaCtaId ;  /* 0x0000000000097919 */ /* 0x000e220000008800 */
[----:B------:R-:W-:Y:S01]  /*7630*/  LOP3.LUT P0, RZ, R3, 0x1f, RZ, 0xc0, !PT ;  /* 0x0000001f03ff7812 */ /* 0x000fe2000780c0ff */
[----:B------:R-:W-:Y:S01]  /*7640*/  ULDC UR21, c[0x0][0x658] ;  /* 0x0001960000157ab9 */ /* 0x000fe20000000800 */
[----:B------:R-:W-:Y:S01]  /*7650*/  UMOV UR4, 0xffffffff ;  /* 0xffffffff00047882 */ /* 0x000fe20000000000 */
[----:B------:R-:W-:Y:S01]  /*7660*/  BSSY B0, `(.L_x_166) ;  /* 0x00000e9000007945 */ /* 0x000fe20003800000 */
[----:B------:R-:W-:Y:S01]  /*7670*/  USHF.L.U32 UR4, UR4, UR21, URZ ;  /* 0x0000001504047299 */ /* 0x000fe2000800063f */
[C---:B------:R-:W-:Y:S01]  /*7680*/  ISETP.NE.AND P3, PT, R4.reuse, RZ, PT ;  /* 0x000000ff0400720c */ /* 0x040fe20003f65270 */
[----:B------:R-:W-:Y:S01]  /*7690*/  IMAD.MOV.U32 R10, RZ, RZ, 0x1 ;  /* 0x00000001ff0a7424 */ /* 0x000fe200078e00ff */
[----:B------:R-:W-:Y:S01]  /*76a0*/  ISETP.NE.OR P0, PT, R4, RZ, !P0 ;  /* 0x000000ff0400720c */ /* 0x000fe20004705670 */
[----:B------:R-:W-:Y:S01]  /*76b0*/  IMAD.MOV.U32 R0, RZ, RZ, 0x1 ;  /* 0x00000001ff007424 */ /* 0x000fe200078e00ff */
[----:B------:R-:W-:Y:S01]  /*76c0*/  ULDC UR13, c[0x0][0x600] ;  /* 0x00018000000d7ab9 */ /* 0x000fe20000000800 */
[----:B------:R-:W-:Y:S01]  /*76d0*/  IMAD.MOV.U32 R8, RZ, RZ, RZ ;  /* 0x000000ffff087224 */ /* 0x000fe200078e00ff */
[----:B------:R-:W-:Y:S01]  /*76e0*/  UMOV UR5, 0x1 ;  /* 0x0000000100057882 */ /* 0x000fe20000000000 */
[----:B------:R-:W-:-:S02]  /*76f0*/  UIADD3 UR29, UR38, 0x1, URZ ;  /* 0x00000001261d7890 */ /* 0x000fc4000fffe03f */
[----:B------:R-:W-:Y:S02]  /*7700*/  ULOP3.LUT UR30, UR39, 0x2, URZ, 0xfc, !UPT ;  /* 0x00000002271e7892 */ /* 0x000fe4000f8efc3f */
[----:B------:R-:W-:Y:S02]  /*7710*/  UIADD3 UR13, UR13, -0x1, URZ ;  /* 0xffffffff0d0d7890 */ /* 0x000fe4000fffe03f */
[----:B------:R-:W-:Y:S02]  /*7720*/  USHF.L.U32 UR21, UR5, UR21, URZ ;  /* 0x0000001505157299 */ /* 0x000fe4000800063f */
[----:B------:R-:W-:Y:S01]  /*7730*/  ULOP3.LUT UR22, URZ, UR4, URZ, 0x33, !UPT ;  /* 0x000000043f167292 */ /* 0x000fe2000f8e333f */
[----:B------:R-:W-:Y:S01]  /*7740*/  ULDC.64 UR14, c[0x0][0x198] ;  /* 0x00006600000e7ab9 */ /* 0x000fe20000000a00 */
[C---:B0-----:R-:W-:Y:S02]  /*7750*/  IMAD.SHL.U32 R11, R9.reuse, 0x40, RZ ;  /* 0x00000040090b7824 */ /* 0x041fe400078e00ff */
[----:B------:R-:W-:-:S03]  /*7760*/  IMAD.SHL.U32 R9, R9, 0x800, RZ ;  /* 0x0000080009097824 */ /* 0x000fc600078e00ff */
[----:B------:R-:W-:Y:S02]  /*7770*/  LOP3.LUT R11, R11, 0x40, RZ, 0xc0, !PT ;  /* 0x000000400b0b7812 */ /* 0x000fe400078ec0ff */
[----:B------:R-:W-:-:S07]  /*7780*/  LOP3.LUT R9, R9, 0x800, RZ, 0xc0, !PT ;  /* 0x0000080009097812 */ /* 0x000fce00078ec0ff */
.L_x_178:
[----:B------:R-:W-:-:S03]  /*7790*/  UMOV UR4, 0xffffffff ;  /* 0xffffffff00047882 */ /* 0x000fc60000000000 */
[----:B------:R-:W-:Y:S05]  /*77a0*/  BRA.DIV UR4, `(.L_x_167) ;  /* 0x00000012046c7947 */ /* 0x000fea000b800000 */
[----:B------:R-:W-:-:S13]  /*77b0*/  ELECT P6, URZ, PT ;  /* 0x00000000003f782f */ /* 0x000fda00038c0000 */
.L_x_191:
[----:B------:R-:W0:Y:S01]  /*77c0*/  LDC R3, c[0x0][0x28c] ;  /* 0x0000a300ff037b82 */ /* 0x000e220000000800 */
[----:B------:R-:W-:Y:S01]  /*77d0*/  BSSY B1, `(.L_x_168) ;  /* 0x000005c000017945 */ /* 0x000fe20003800000 */
[----:B0-----:R-:W-:-:S13]  /*77e0*/  ISETP.LT.OR P6, PT, R3, 0x1, !P6 ;  /* 0x000000010300780c */ /* 0x001fda00077c1670 */
[----:B------:R-:W-:Y:S05]  /*77f0*/  @P6 BRA `(.L_x_169) ;  /* 0x0000000400646947 */ /* 0x000fea0003800000 */
[----:B------:R-:W-:Y:S02]  /*7800*/  IMAD R6, R2, 0x80, R11 ;  /* 0x0000008002067824 */ /* 0x000fe400078e020b */
[----:B------:R-:W-:Y:S02]  /*7810*/  IMAD.SHL.U32 R18, R18, 0x40, RZ ;  /* 0x0000004012127824 */ /* 0x000fe400078e00ff */
[----:B------:R-:W-:Y:S02]  /*7820*/  IMAD.MOV.U32 R13, RZ, RZ, RZ ;  /* 0x000000ffff0d7224 */ /* 0x000fe400078e00ff */
[----:B------:R-:W-:Y:S02]  /*7830*/  IMAD.U32 R14, RZ, RZ, UR29 ;  /* 0x0000001dff0e7e24 */ /* 0x000fe4000f8e00ff */
[----:B------:R-:W-:Y:S02]  /*7840*/  IMAD.MOV.U32 R2, RZ, RZ, R0 ;  /* 0x000000ffff027224 */ /* 0x000fe400078e0000 */
[----:B------:R-:W-:-:S07]  /*7850*/  IMAD.MOV.U32 R4, RZ, RZ, R8 ;  /* 0x000000ffff047224 */ /* 0x000fce00078e0008 */
.L_x_173:
[----:B------:R-:W0:Y:S01]  /*7860*/  S2R R12, SR_CgaCtaId ;  /* 0x00000000000c7919 */ /* 0x000e220000008800 */
[----:B------:R-:W-:Y:S01]  /*7870*/  MOV R3, 0x400 ;  /* 0x0000040000037802 */ /* 0x000fe20000000f00 */
[----:B------:R-:W1:Y:S03]  /*7880*/  @!P3 LDC R5, c[0x0][0x500] ;  /* 0x00014000ff05bb82 */ /* 0x000e660000000800 */
[----:B0-----:R-:W-:Y:S02]  /*7890*/  LEA R7, R12, R3, 0x18 ;  /* 0x000000030c077211 */ /* 0x001fe400078ec0ff */
[----:B------:R-:W-:-:S03]  /*78a0*/  SHF.L.U32 R3, R2, 0x1f, RZ ;  /* 0x0000001f02037819 */ /* 0x000fc600000006ff */
[----:B------:R-:W-:-:S04]  /*78b0*/  IMAD R12, R4, 0x8, R7 ;  /* 0x00000008040c7824 */ /* 0x000fc800078e0207 */
[----:B------:R-:W0:Y:S02]  /*78c0*/  SYNCS.PHASECHK.TRANS64.TRYWAIT P1, [R12+URZ+0x20], R3 ;  /* 0x000020030c0075a7 */ /* 0x000e24000802017f */
[----:B01----:R-:W-:Y:S05]  /*78d0*/  @!P1 BRA `(.L_x_170) ;  /* 0x0000001000409947 */ /* 0x003fea0003800000 */
.L_x_192:
[----:B------:R-:W-:Y:S01]  /*78e0*/  UPRMT UR4, UR30, 0x9910, URZ ;  /* 0x000099101e047896 */ /* 0x000fe2000800003f */
[----:B------:R1:W-:Y:S03]  /*78f0*/  @!P3 SYNCS.ARRIVE.TRANS64 RZ, [R12+URZ], R5 ;  /* 0x000000050cffb9a7 */ /* 0x0003e6000800003f */
[----:B------:R-:W-:-:S06]  /*7900*/  UISETP.NE.AND UP0, UPT, UR4, 0x2, UPT ;  /* 0x000000020400788c */ /* 0x000fcc000bf05270 */
[----:B------:R-:W-:-:S13]  /*7910*/  PLOP3.LUT P1, PT, PT, PT, UP0, 0x80, 0x0 ;  /* 0x000000000000781c */ /* 0x000fda0003f2f008 */
[----:B-1----:R-:W-:Y:S05]  /*7920*/  @P1 BRA `(.L_x_171) ;  /* 0x0000000000041947 */ /* 0x002fea0003800000 */
[----:B------:R-:W-:Y:S01]  /*7930*/  BPT.TRAP 0x1 ;  /* 0x000000040000795c */ /* 0x000fe20000300000 */
.L_x_171:
[----:B------:R-:W-:Y:S05]  /*7940*/  @P0 BRA `(.L_x_172) ;  /* 0x0000000000040947 */ /* 0x000fea0003800000 */
[----:B------:R-:W-:Y:S01]  /*7950*/  BPT.TRAP 0x1 ;  /* 0x000000040000795c */ /* 0x000fe20000300000 */
.L_x_172:
[C---:B------:R-:W-:Y:S01]  /*7960*/  IMAD R5, R4.reuse, 0x8000, R7 ;  /* 0x0000800004057824 */ /* 0x040fe200078e0207 */
[----:B------:R-:W-:Y:S01]  /*7970*/  R2UR UR10, R13 ;  /* 0x000000000d0a72ca */ /* 0x000fe200000e0000 */
[----:B0-----:R-:W-:Y:S01]  /*7980*/  IMAD R3, R4, 0x4000, R9 ;  /* 0x0000400004037824 */ /* 0x001fe200078e0209 */
[----:B------:R-:W-:Y:S01]  /*7990*/  R2UR UR9, R12 ;  /* 0x000000000c0972ca */ /* 0x000fe200000e0000 */
[----:B------:R-:W-:Y:S01]  /*79a0*/  UIADD3 UR46, UP0, UR14, 0xf0, URZ ;  /* 0x000000f00e2e7890 */ /* 0x000fe2000ff1e03f */
[----:B------:R-:W-:Y:S01]  /*79b0*/  R2UR UR40, R5 ;  /* 0x00000000052872ca */ /* 0x000fe200000e0000 */
[----:B------:R-:W-:Y:S01]  /*79c0*/  IMAD R3, R3, 0x4, R7 ;  /* 0x0000000403037824 */ /* 0x000fe200078e0207 */
[----:B------:R-:W-:Y:S01]  /*79d0*/  R2UR UR11, R18 ;  /* 0x00000000120b72ca */ /* 0x000fe200000e0000 */
[----:B------:R-:W-:Y:S01]  /*79e0*/  UIADD3.X UR47, URZ, UR15, URZ, UP0, !UPT ;  /* 0x0000000f3f2f7290 */ /* 0x000fe200087fe43f */
[----:B------:R-:W-:Y:S01]  /*79f0*/  R2UR UR12, R19 ;  /* 0x00000000130c72ca */ /* 0x000fe200000e0000 */
[----:B------:R-:W-:Y:S01]  /*7a00*/  VIADD R14, R14, 0xffffffff ;  /* 0xffffffff0e0e7836 */ /* 0x000fe20000000000 */
[----:B------:R-:W-:Y:S01]  /*7a10*/  R2UR UR18, R3 ;  /* 0x00000000031272ca */ /* 0x000fe200000e0000 */
[----:B------:R-:W-:Y:S01]  /*7a20*/  UIADD3 UR6, UP1, UR14, 0x1f0, URZ ;  /* 0x000001f00e067890 */ /* 0x000fe2000ff3e03f */
[----:B------:R-:W-:Y:S01]  /*7a30*/  R2UR UR35, R6 ;  /* 0x00000000062372ca */ /* 0x000fe200000e0000 */
[----:B------:R-:W-:Y:S01]  /*7a40*/  UIADD3 UR58, UR10, 0x20, URZ ;  /* 0x000000200a3a7890 */ /* 0x000fe2000fffe03f */
[----:B------:R-:W-:Y:S01]  /*7a50*/  ISETP.GT.AND P2, PT, R14, 0x1, PT ;  /* 0x000000010e00780c */ /* 0x000fe20003f44270 */
[----:B------:R-:W-:Y:S01]  /*7a60*/  UIADD3 UR50, UR10, 0x40, URZ ;  /* 0x000000400a327890 */ /* 0x000fe2000fffe03f */
[----:B------:R-:W-:Y:S01]  /*7a70*/  VIADD R4, R4, 0x1 ;  /* 0x0000000104047836 */ /* 0x000fe20000000000 */
[----:B------:R-:W-:Y:S01]  /*7a80*/  UIADD3 UR8, UR40, 0x180, URZ ;  /* 0x0000018028087890 */ /* 0x000fe2000fffe03f */
[----:B------:R-:W-:Y:S01]  /*7a90*/  VIADD R13, R13, 0x80 ;  /* 0x000000800d0d7836 */ /* 0x000fe20000000000 */
[----:B------:R-:W-:-:S02]  /*7aa0*/  UIADD3 UR56, UR40, 0x2180, URZ ;  /* 0x0000218028387890 */ /* 0x000fc4000fffe03f */
[----:B------:R-:W-:Y:S01]  /*7ab0*/  UIADD3 UR48, UR40, 0x4180, URZ ;  /* 0x0000418028307890 */ /* 0x000fe2000fffe03f */
[----:B------:R-:W-:Y:S01]  /*7ac0*/  ISETP.NE.AND P1, PT, R4, 0x4, PT ;  /* 0x000000040400780c */ /* 0x000fe20003f25270 */
[----:B------:R-:W-:Y:S02]  /*7ad0*/  UIADD3 UR42, UR10, 0x60, URZ ;  /* 0x000000600a2a7890 */ /* 0x000fe4000fffe03f */
[----:B------:R-:W-:Y:S01]  /*7ae0*/  UIADD3 UR40, UR40, 0x6180, URZ ;  /* 0x0000618028287890 */ /* 0x000fe2000fffe03f */
[----:B------:R-:W-:Y:S01]  /*7af0*/  SEL R3, RZ, 0x1, P1 ;  /* 0x00000001ff037807 */ /* 0x000fe20000800000 */
[----:B------:R-:W-:Y:S01]  /*7b00*/  UMOV UR4, 0x0 ;  /* 0x0000000000047882 */ /* 0x000fe20000000000 */
[----:B------:R-:W-:Y:S01]  /*7b10*/  UMOV UR5, 0x10000000 ;  /* 0x1000000000057882 */ /* 0x000fe20000000000 */
[----:B------:R-:W-:Y:S01]  /*7b20*/  UIADD3.X UR7, URZ, UR15, URZ, UP1, !UPT ;  /* 0x0000000f3f077290 */ /* 0x000fe20008ffe43f */
[----:B------:R0:W-:Y:S01]  /*7b30*/  UTMALDG.3D [UR8], [UR46], desc[UR4] ;  /* 0x000004082e0075b4 */ /* 0x0001e20008011000 */
[----:B------:R-:W-:Y:S01]  /*7b40*/  UIADD3 UR32, UR18, 0x20180, URZ ;  /* 0x0002018012207890 */ /* 0x000fe2000fffe03f */
[----:B------:R-:W-:Y:S01]  /*7b50*/  LOP3.LUT R2, R2, R3, RZ, 0x3c, !PT ;  /* 0x0000000302027212 */ /* 0x000fe200078e3cff */
[----:B------:R-:W-:Y:S01]  /*7b60*/  UIADD3 UR24, UR18, 0x24180, URZ ;  /* 0x0002418012187890 */ /* 0x000fe2000fffe03f */
[----:B------:R-:W-:Y:S01]  /*7b70*/  SEL R4, R4, RZ, P1 ;  /* 0x000000ff04047207 */ /* 0x000fe20000800000 */
[----:B------:R-:W-:Y:S01]  /*7b80*/  UIADD3 UR16, UR18, 0x28180, URZ ;  /* 0x0002818012107890 */ /* 0x000fe2000fffe03f */
[----:B------:R-:W-:Y:S01]  /*7b90*/  UMOV UR57, UR9 ;  /* 0x0000000900397c82 */ /* 0x000fe20008000000 */
        /* <DEDUP_REMOVED lines=8> */
[----:B------:R1:W-:Y:S01]  /*7c20*/  UTMALDG.3D [UR56], [UR46], desc[UR4] ;  /* 0x000004382e0075b4 */ /* 0x0003e20008011000 */
[----:B------:R-:W-:Y:S01]  /*7c30*/  UMOV UR23, 0x30000 ;  /* 0x0003000000177882 */ /* 0x000fe20000000000 */
[----:B------:R-:W-:Y:S01]  /*7c40*/  UMOV UR33, UR9 ;  /* 0x0000000900217c82 */ /* 0x000fe20008000000 */
[----:B------:R-:W-:Y:S01]  /*7c50*/  UMOV UR34, UR10 ;  /* 0x0000000a00227c82 */ /* 0x000fe20008000000 */
[----:B------:R-:W-:Y:S01]  /*7c60*/  UMOV UR36, UR12 ;  /* 0x0000000c00247c82 */ /* 0x000fe20008000000 */
[----:B------:R-:W-:Y:S01]  /*7c70*/  UMOV UR25, UR9 ;  /* 0x0000000900197c82 */ /* 0x000fe20008000000 */
[----:B------:R-:W-:Y:S01]  /*7c80*/  UMOV UR27, UR35 ;  /* 0x00000023001b7c82 */ /* 0x000fe20008000000 */
[----:B------:R-:W-:Y:S01]  /*7c90*/  UMOV UR28, UR12 ;  /* 0x0000000c001c7c82 */ /* 0x000fe20008000000 */
[----:B0-----:R-:W-:Y:S01]  /*7ca0*/  UIADD3 UR8, UR18, 0x2c180, URZ ;  /* 0x0002c18012087890 */ /* 0x001fe2000fffe03f */
[----:B------:R1:W-:Y:S01]  /*7cb0*/  UTMALDG.3D [UR48], [UR46], desc[UR4] ;  /* 0x000004302e0075b4 */ /* 0x0003e20008011000 */
        /* <DEDUP_REMOVED lines=8> */
[----:B------:R1:W-:Y:S01]  /*7d40*/  UTMALDG.3D.MULTICAST [UR32], [UR6], UR23, desc[UR4] ;  /* 0x00000420060073b4 */ /* 0x0003e20008011817 */
[----:B------:R1:W-:Y:S01]  /*7d50*/  UTMALDG.3D.MULTICAST [UR24], [UR6], UR23, desc[UR4] ;  /* 0x00000418060073b4 */ /* 0x0003e20008011817 */
[----:B------:R1:W-:Y:S01]  /*7d60*/  UTMALDG.3D.MULTICAST [UR16], [UR6], UR23, desc[UR4] ;  /* 0x00000410060073b4 */ /* 0x0003e20008011817 */
[----:B------:R1:W-:Y:S02]  /*7d70*/  UTMALDG.3D.MULTICAST [UR8], [UR6], UR23, desc[UR4] ;  /* 0x00000408060073b4 */ /* 0x0003e40008011817 */
[----:B-1----:R-:W-:Y:S05]  /*7d80*/  @P2 BRA `(.L_x_173) ;  /* 0xfffffff800b42947 */ /* 0x002fea000383ffff */
.L_x_169:
[----:B------:R-:W-:Y:S05]  /*7d90*/  BSYNC B1 ;  /* 0x0000000000017941 */ /* 0x000fea0003800000 */
.L_x_168:
[----:B------:R-:W-:Y:S01]  /*7da0*/  LOP3.LUT P4, RZ, R10, 0xff, RZ, 0xc0, !PT ;  /* 0x000000ff0aff7812 */ /* 0x000fe2000788c0ff */
[----:B------:R-:W-:Y:S01]  /*7db0*/  VIADD R8, R8, UR38 ;  /* 0x0000002608087c36 */ /* 0x000fe20008000000 */
[----:B------:R-:W-:Y:S01]  /*7dc0*/  ULDC.64 UR4, c[0x0][0x650] ;  /* 0x0001940000047ab9 */ /* 0x000fe20000000a00 */
[----:B------:R-:W-:Y:S01]  /*7dd0*/  BSSY B1, `(.L_x_174) ;  /* 0x000006f000017945 */ /* 0x000fe20003800000 */
[----:B------:R-:W-:Y:S01]  /*7de0*/  IMAD.MOV.U32 R18, RZ, RZ, -0x1 ;  /* 0xffffffffff127424 */ /* 0x000fe200078e00ff */
[----:B------:R-:W-:Y:S01]  /*7df0*/  PRMT R10, RZ, 0x7610, R10 ;  /* 0x00007610ff0a7816 */ /* 0x000fe2000000000a */
[----:B------:R-:W-:Y:S01]  /*7e00*/  IMAD.MOV.U32 R19, RZ, RZ, -0x1 ;  /* 0xffffffffff137424 */ /* 0x000fe200078e00ff */
[C---:B------:R-:W-:Y:S02]  /*7e10*/  ISETP.GT.U32.AND P1, PT, R8.reuse, 0x3, PT ;  /* 0x000000030800780c */ /* 0x040fe40003f24070 */
[----:B------:R-:W-:Y:S02]  /*7e20*/  SHF.R.U32.HI R2, RZ, 0x2, R8 ;  /* 0x00000002ff027819 */ /* 0x000fe40000011608 */
[----:B------:R-:W-:-:S02]  /*7e30*/  LOP3.LUT R8, R8, 0x3, RZ, 0xc0, !PT ;  /* 0x0000000308087812 */ /* 0x000fc400078ec0ff */
[----:B------:R-:W0:Y:S01]  /*7e40*/  @P4 S2R R4, SR_CgaCtaId ;  /* 0x0000000000044919 */ /* 0x000e220000008800 */
[----:B------:R-:W-:Y:S02]  /*7e50*/  @P4 MOV R3, 0x400 ;  /* 0x0000040000034802 */ /* 0x000fe40000000f00 */
[----:B------:R-:W-:-:S04]  /*7e60*/  LOP3.LUT R2, R2, 0x1, RZ, 0xc0, !PT ;  /* 0x0000000102027812 */ /* 0x000fc800078ec0ff */
[----:B------:R-:W-:Y:S02]  /*7e70*/  ISETP.NE.U32.AND P2, PT, R2, 0x1, PT ;  /* 0x000000010200780c */ /* 0x000fe40003f45070 */
[----:B0-----:R-:W-:Y:S01]  /*7e80*/  @P4 LEA R3, R4, R3, 0x18 ;  /* 0x0000000304034211 */ /* 0x001fe200078ec0ff */
[----:B------:R-:W-:-:S03]  /*7e90*/  IMAD.U32 R4, RZ, RZ, UR38 ;  /* 0x00000026ff047e24 */ /* 0x000fc6000f8e00ff */
[----:B------:R0:W-:Y:S01]  /*7ea0*/  @P4 SYNCS.ARRIVE.TRANS64.A1T0 RZ, [R3+URZ+0x78], RZ ;  /* 0x000078ff03ff49a7 */ /* 0x0001e2000810003f */
[----:B------:R-:W-:Y:S02]  /*7eb0*/  IADD3 R16, P4, R16, UR54, RZ ;  /* 0x0000003610107c10 */ /* 0x000fe4000ff9e0ff */
[----:B------:R-:W-:Y:S02]  /*7ec0*/  ISETP.LT.U32.AND P1, PT, R4, 0x4, P1 ;  /* 0x000000040400780c */ /* 0x000fe40000f21070 */
[----:B------:R-:W-:Y:S02]  /*7ed0*/  IADD3.X R17, R17, UR37, RZ, P4, !PT ;  /* 0x0000002511117c10 */ /* 0x000fe4000a7fe4ff */
[----:B------:R-:W-:Y:S02]  /*7ee0*/  ISETP.GE.U32.AND P4, PT, R16, UR4, PT ;  /* 0x0000000410007c0c */ /* 0x000fe4000bf86070 */
[----:B0-----:R-:W-:Y:S02]  /*7ef0*/  SEL R3, RZ, 0x1, !P1 ;  /* 0x00000001ff037807 */ /* 0x001fe40004800000 */
[----:B------:R-:W-:-:S02]  /*7f00*/  ISETP.GE.U32.AND.EX P1, PT, R17, UR5, PT, P4 ;  /* 0x0000000511007c0c */ /* 0x000fc4000bf26140 */
[----:B------:R-:W-:-:S04]  /*7f10*/  ISETP.GT.U32.AND P2, PT, R4, 0x3, !P2 ;  /* 0x000000030400780c */ /* 0x000fc80005744070 */
[----:B------:R-:W-:-:S04]  /*7f20*/  SEL R2, RZ, 0x1, !P2 ;  /* 0x00000001ff027807 */ /* 0x000fc80005000000 */
[--C-:B------:R-:W-:Y:S01]  /*7f30*/  LOP3.LUT R0, R2, R0, R3.reuse, 0x96, !PT ;  /* 0x0000000002007212 */ /* 0x100fe200078e9603 */
[----:B------:R-:W-:Y:S01]  /*7f40*/  IMAD.MOV.U32 R2, RZ, RZ, -0x1 ;  /* 0xffffffffff027424 */ /* 0x000fe200078e00ff */
[----:B------:R-:W-:Y:S01]  /*7f50*/  PRMT R3, RZ, 0x7610, R3 ;  /* 0x00007610ff037816 */ /* 0x000fe20000000003 */
[----:B------:R-:W-:Y:S06]  /*7f60*/  @P1 BRA `(.L_x_175) ;  /* 0x0000000400541947 */ /* 0x000fec0003800000 */
[----:B------:R-:W0:Y:S01]  /*7f70*/  S2UR UR4, SR_CTAID.X ;  /* 0x00000000000479c3 */ /* 0x000e220000002500 */
[----:B------:R-:W-:Y:S01]  /*7f80*/  ULDC.64 UR6, c[0x0][0x628] ;  /* 0x00018a0000067ab9 */ /* 0x000fe20000000a00 */
[----:B------:R-:W-:Y:S01]  /*7f90*/  ULDC UR5, c[0x0][0x150] ;  /* 0x0000540000057ab9 */ /* 0x000fe20000000800 */
[----:B------:R-:W-:Y:S01]  /*7fa0*/  ISETP.NE.U32.AND P1, PT, RZ, UR6, PT ;  /* 0x00000006ff007c0c */ /* 0x000fe2000bf25070 */
[----:B------:R-:W-:Y:S01]  /*7fb0*/  ULDC UR8, c[0x0][0x630] ;  /* 0x00018c0000087ab9 */ /* 0x000fe20000000800 */
[----:B------:R-:W-:Y:S01]  /*7fc0*/  ULDC UR10, c[0x0][0x154] ;  /* 0x00005500000a7ab9 */ /* 0x000fe20000000800 */
[----:B------:R-:W-:Y:S01]  /*7fd0*/  IMAD.MOV.U32 R2, RZ, RZ, R16 ;  /* 0x000000ffff027224 */ /* 0x000fe200078e0010 */
[----:B------:R-:W-:Y:S01]  /*7fe0*/  ISETP.NE.AND.EX P1, PT, RZ, UR7, PT, P1 ;  /* 0x00000007ff007c0c */ /* 0x000fe2000bf25310 */
[----:B------:R-:W1:Y:S01]  /*7ff0*/  S2UR UR9, SR_CTAID.Y ;  /* 0x00000000000979c3 */ /* 0x000e620000002600 */
[----:B0-----:R-:W-:-:S05]  /*8000*/  I2FP.F32.U32 R3, UR4 ;  /* 0x0000000400037c45 */ /* 0x001fca0008201000 */
[----:B------:R-:W-:Y:S01]  /*8010*/  FMUL R12, R3, UR5 ;  /* 0x00000005030c7c20 */ /* 0x000fe20008400000 */
[----:B------:R-:W-:-:S05]  /*8020*/  IMAD.MOV.U32 R3, RZ, RZ, R17 ;  /* 0x000000ffff037224 */ /* 0x000fca00078e0011 */
[----:B------:R-:W-:Y:S05]  /*8030*/  @!P1 BRA `(.L_x_176) ;  /* 0x0000000000289947 */ /* 0x000fea0003800000 */
[----:B------:R-:W-:Y:S02]  /*8040*/  ULDC UR5, c[0x0][0x634] ;  /* 0x00018d0000057ab9 */ /* 0x000fe40000000800 */
[----:B------:R-:W-:-:S05]  /*8050*/  IADD3 R7, P1, R16, UR5, RZ ;  /* 0x0000000510077c10 */ /* 0x000fca000ff3e0ff */
[----:B------:R-:W-:-:S04]  /*8060*/  IMAD.X R13, RZ, RZ, R17, P1 ;  /* 0x000000ffff0d7224 */ /* 0x000fc800008e0611 */
[----:B------:R-:W-:-:S04]  /*8070*/  IMAD.WIDE.U32 R4, R13, UR6, RZ ;  /* 0x000000060d047c25 */ /* 0x000fc8000f8e00ff */
[----:B------:R-:W-:-:S04]  /*8080*/  IMAD.WIDE.U32 R4, P1, R7, UR7, R4 ;  /* 0x0000000707047c25 */ /* 0x000fc8000f820004 */
[----:B------:R-:W-:-:S04]  /*8090*/  IMAD.WIDE.U32 R6, R7, UR6, RZ ;  /* 0x0000000607067c25 */ /* 0x000fc8000f8e00ff */
[----:B------:R-:W-:Y:S01]  /*80a0*/  IMAD.X R3, RZ, RZ, RZ, P1 ;  /* 0x000000ffff037224 */ /* 0x000fe200008e06ff */
[----:B------:R-:W-:Y:S01]  /*80b0*/  IADD3 RZ, P1, R7, R4, RZ ;  /* 0x0000000407ff7210 */ /* 0x000fe20007f3e0ff */
[----:B------:R-:W-:-:S04]  /*80c0*/  IMAD.MOV.U32 R2, RZ, RZ, R5 ;  /* 0x000000ffff027224 */ /* 0x000fc800078e0005 */
[----:B------:R-:W-:-:S08]  /*80d0*/  IMAD.WIDE.U32.X R2, R13, UR7, R2, P1 ;  /* 0x000000070d027c25 */ /* 0x000fd000088e0402 */
.L_x_176:
[--C-:B------:R-:W-:Y:S01]  /*80e0*/  SHF.R.U64 R19, R2, UR8, R3.reuse ;  /* 0x0000000802137c19 */ /* 0x100fe20008001203 */
[----:B------:R-:W0:Y:S01]  /*80f0*/  F2I.U32.TRUNC.NTZ R12, R12 ;  /* 0x0000000c000c7305 */ /* 0x000e22000020f000 */
[----:B------:R-:W-:Y:S01]  /*8100*/  SHF.R.U32.HI R2, RZ, UR8, R3 ;  /* 0x00000008ff027c19 */ /* 0x000fe20008011603 */
[----:B------:R-:W-:Y:S01]  /*8110*/  ULDC.64 UR6, c[0x0][0x620] ;  /* 0x0001880000067ab9 */ /* 0x000fe20000000a00 */
[----:B------:R-:W-:Y:S01]  /*8120*/  IADD3 R5, P1, RZ, -R19, RZ ;  /* 0x80000013ff057210 */ /* 0x000fe20007f3e0ff */
[----:B------:R-:W-:Y:S01]  /*8130*/  ULDC UR8, c[0x0][0x658] ;  /* 0x0001960000087ab9 */ /* 0x000fe20000000800 */
[----:B-1----:R-:W-:Y:S01]  /*8140*/  I2FP.F32.U32 R4, UR9 ;  /* 0x0000000900047c45 */ /* 0x002fe20008201000 */
[----:B------:R-:W-:Y:S02]  /*8150*/  ULDC UR12, c[0x0][0x648] ;  /* 0x00019200000c7ab9 */ /* 0x000fe40000000800 */
[----:B------:R-:W-:Y:S02]  /*8160*/  IMAD.X R2, RZ, RZ, ~R2, P1 ;  /* 0x000000ffff027224 */ /* 0x000fe400008e0e02 */
[----:B------:R-:W-:Y:S01]  /*8170*/  FMUL R6, R4, UR10 ;  /* 0x0000000a04067c20 */ /* 0x000fe20008400000 */
[----:B------:R-:W-:Y:S01]  /*8180*/  ULDC.64 UR10, c[0x0][0x640] ;  /* 0x00019000000a7ab9 */ /* 0x000fe20000000a00 */
[----:B------:R-:W-:Y:S01]  /*8190*/  IMAD R4, R2, UR6, RZ ;  /* 0x0000000602047c24 */ /* 0x000fe2000f8e02ff */
[----:B------:R-:W-:Y:S01]  /*81a0*/  ISETP.NE.U32.AND P1, PT, RZ, UR10, PT ;  /* 0x0000000aff007c0c */ /* 0x000fe2000bf25070 */
[C---:B------:R-:W-:Y:S01]  /*81b0*/  IMAD.WIDE.U32 R2, R5.reuse, UR6, R16 ;  /* 0x0000000605027c25 */ /* 0x040fe2000f8e0010 */
[----:B0-----:R-:W-:Y:S01]  /*81c0*/  R2UR UR5, R12 ;  /* 0x000000000c0572ca */ /* 0x001fe200000e0000 */
[----:B------:R-:W0:Y:S01]  /*81d0*/  F2I.U32.TRUNC.NTZ R6, R6 ;  /* 0x0000000600067305 */ /* 0x000e22000020f000 */
[----:B------:R-:W1:Y:S01]  /*81e0*/  LDC R12, c[0x0][0x610] ;  /* 0x00018400ff0c7b82 */ /* 0x000e620000000800 */
[----:B------:R-:W-:Y:S01]  /*81f0*/  IMAD R5, R5, UR7, R4 ;  /* 0x0000000705057c24 */ /* 0x000fe2000f8e0204 */
[----:B------:R-:W-:Y:S01]  /*8200*/  ULDC UR6, c[0x0][0x618] ;  /* 0x0001860000067ab9 */ /* 0x000fe20000000800 */
[----:B------:R-:W-:-:S02]  /*8210*/  ISETP.NE.AND.EX P1, PT, RZ, UR11, PT, P1 ;  /* 0x0000000bff007c0c */ /* 0x000fc4000bf25310 */
[----:B------:R-:W-:-:S05]  /*8220*/  IMAD.IADD R3, R3, 0x1, R5 ;  /* 0x0000000103037824 */ /* 0x000fca00078e0205 */
[--C-:B------:R-:W-:Y:S02]  /*8230*/  SHF.R.U64 R14, R2, UR6, R3.reuse ;  /* 0x00000006020e7c19 */ /* 0x100fe40008001203 */
[----:B------:R-:W-:Y:S01]  /*8240*/  SHF.R.U32.HI R3, RZ, UR6, R3 ;  /* 0x00000006ff037c19 */ /* 0x000fe20008011603 */
[----:B------:R-:W-:Y:S01]  /*8250*/  ULDC UR6, c[0x0][0x608] ;  /* 0x0001820000067ab9 */ /* 0x000fe20000000800 */
[----:B0-----:R-:W-:Y:S02]  /*8260*/  R2UR UR7, R6 ;  /* 0x00000000060772ca */ /* 0x001fe400000e0000 */
[--C-:B------:R-:W-:Y:S02]  /*8270*/  SHF.R.U64 R15, R14, UR6, R3.reuse ;  /* 0x000000060e0f7c19 */ /* 0x100fe40008001203 */
[----:B------:R-:W-:Y:S01]  /*8280*/  SHF.R.U32.HI R2, RZ, UR6, R3 ;  /* 0x00000006ff027c19 */ /* 0x000fe20008011603 */
[----:B------:R-:W-:-:S03]  /*8290*/  UIADD3 UR6, -UR5, URZ, URZ ;  /* 0x0000003f05067290 */ /* 0x000fc6000fffe13f */
[--C-:B------:R-:W-:Y:S01]  /*82a0*/  SHF.R.U64 R21, R15, UR8, R2.reuse ;  /* 0x000000080f157c19 */ /* 0x100fe20008001202 */
[----:B------:R-:W-:Y:S01]  /*82b0*/  ULDC UR5, c[0x0][0x144] ;  /* 0x0000510000057ab9 */ /* 0x000fe20000000800 */
[----:B------:R-:W-:-:S03]  /*82c0*/  SHF.R.U32.HI R3, RZ, UR8, R2 ;  /* 0x00000008ff037c19 */ /* 0x000fc60008011602 */
[----:B------:R-:W-:Y:S01]  /*82d0*/  IMAD.MOV.U32 R2, RZ, RZ, R21 ;  /* 0x000000ffff027224 */ /* 0x000fe200078e0015 */
[----:B------:R-:W-:Y:S06]  /*82e0*/  @!P1 BRA `(.L_x_177) ;  /* 0x0000000000289947 */ /* 0x000fec0003800000 */
        /* <DEDUP_REMOVED lines=10> */
.L_x_177:
[----:B------:R-:W-:Y:S01]  /*8390*/  UISETP.NE.AND UP0, UPT, UR45, URZ, UPT ;  /* 0x0000003f2d00728c */ /* 0x000fe2000bf05270 */
[----:B------:R-:W-:Y:S01]  /*83a0*/  SHF.R.U64 R3, R2, UR12, R3 ;  /* 0x0000000c02037c19 */ /* 0x000fe20008001203 */
[----:B------:R-:W-:Y:S01]  /*83b0*/  UIADD3 UR7, -UR7, URZ, URZ ;  /* 0x0000003f07077290 */ /* 0x000fe2000fffe13f */
[----:B------:R-:W-:Y:S01]  /*83c0*/  LOP3.LUT R2, R15, UR22, RZ, 0xc0, !PT ;  /* 0x000000160f027c12 */ /* 0x000fe2000f8ec0ff */
[----:B------:R-:W-:Y:S01]  /*83d0*/  UIMAD UR4, UR5, UR6, UR4 ;  /* 0x00000006050472a4 */ /* 0x000fe2000f8e0204 */
[----:B------:R-:W-:Y:S01]  /*83e0*/  LOP3.LUT R5, R14, UR13, RZ, 0xc0, !PT ;  /* 0x0000000d0e057c12 */ /* 0x000fe2000f8ec0ff */
[----:B------:R-:W-:Y:S01]  /*83f0*/  IMAD.MOV R4, RZ, RZ, -R3 ;  /* 0x000000ffff047224 */ /* 0x000fe200078e0a03 */
[----:B------:R-:W-:Y:S01]  /*8400*/  ULDC UR5, c[0x0][0x148] ;  /* 0x0000520000057ab9 */ /* 0x000fe20000000800 */
[----:B------:R-:W-:Y:S01]  /*8410*/  IMAD R3, R3, UR21, R2 ;  /* 0x0000001503037c24 */ /* 0x000fe2000f8e0202 */
[----:B------:R-:W-:Y:S02]  /*8420*/  PLOP3.LUT P1, PT, PT, PT, UP0, 0x80, 0x0 ;  /* 0x000000000000781c */ /* 0x000fe40003f2f008 */
[----:B------:R-:W-:-:S03]  /*8430*/  @UP0 UIMAD UR4, UR5, UR7, UR9 ;  /* 0x00000007050402a4 */ /* 0x000fc6000f8e0209 */
[----:B------:R-:W-:Y:S02]  /*8440*/  ULDC UR5, c[0x0][0x638] ;  /* 0x00018e0000057ab9 */ /* 0x000fe40000000800 */
[----:B------:R-:W-:Y:S02]  /*8450*/  IMAD R2, R4, UR5, R21 ;  /* 0x0000000504027c24 */ /* 0x000fe4000f8e0215 */
[----:B-1----:R-:W-:Y:S01]  /*8460*/  IMAD R12, R3, R12, UR4 ;  /* 0x00000004030c7e24 */ /* 0x002fe2000f8e020c */
[----:B------:R-:W-:Y:S01]  /*8470*/  ULDC UR4, c[0x0][0x600] ;  /* 0x0001800000047ab9 */ /* 0x000fe20000000800 */
[----:B------:R-:W-:Y:S02]  /*8480*/  IMAD.MOV.U32 R3, RZ, RZ, 0x1 ;  /* 0x00000001ff037424 */ /* 0x000fe400078e00ff */
[----:B------:R-:W-:-:S05]  /*8490*/  IMAD R5, R2, UR4, R5 ;  /* 0x0000000402057c24 */ /* 0x000fca000f8e0205 */
[----:B------:R-:W-:Y:S02]  /*84a0*/  SEL R2, R5, R12, !P1 ;  /* 0x0000000c05027207 */ /* 0x000fe40004800000 */
[----:B------:R-:W-:-:S07]  /*84b0*/  SEL R18, R12, R5, !P1 ;  /* 0x000000050c127207 */ /* 0x000fce0004800000 */
.L_x_175:
[----:B------:R-:W-:Y:S05]  /*84c0*/  BSYNC B1 ;  /* 0x0000000000017941 */ /* 0x000fea0003800000 */
.L_x_174:
[----:B------:R-:W-:-:S13]  /*84d0*/  LOP3.LUT P1, RZ, R3, 0xff, RZ, 0xc0, !PT ;  /* 0x000000ff03ff7812 */ /* 0x000fda000782c0ff */
[----:B------:R-:W-:Y:S05]  /*84e0*/  @P1 BRA `(.L_x_178) ;  /* 0xfffffff000a81947 */ /* 0x000fea000383ffff */
[----:B------:R-:W-:Y:S05]  /*84f0*/  BSYNC B0 ;  /* 0x0000000000007941 */ /* 0x000fea0003800000 */
.L_x_166:
[----:B------:R-:W-:-:S03]  /*8500*/  UMOV UR4, 0xffffffff ;  /* 0xffffffff00047882 */ /* 0x000fc60000000000 */
[----:B------:R-:W-:Y:S05]  /*8510*/  BRA.DIV UR4, `(.L_x_179) ;  /* 0x0000000604447947 */ /* 0x000fea000b800000 */
[----:B------:R-:W-:-:S13]  /*8520*/  ELECT P6, URZ, PT ;  /* 0x00000000003f782f */ /* 0x000fda00038c0000 */
.L_x_195:
[----:B------:R-:W-:Y:S04]  /*8530*/  BSSY B0, `(.L_x_180) ;  /* 0x000002c000007945 */ /* 0x000fe80003800000 */
[----:B------:R-:W-:Y:S05]  /*8540*/  @!P6 BRA `(.L_x_181) ;  /* 0x0000000000a8e947 */ /* 0x000fea0003800000 */
[----:B------:R-:W-:-:S04]  /*8550*/  ULOP3.LUT UR4, UR39, 0x2, URZ, 0xfc, !UPT ;  /* 0x0000000227047892 */ /* 0x000fc8000f8efc3f */
[----:B------:R-:W-:-:S06]  /*8560*/  UISETP.NE.AND UP0, UPT, UR4, 0x3, UPT ;  /* 0x000000030400788c */ /* 0x000fcc000bf05270 */
[----:B------:R-:W-:-:S13]  /*8570*/  PLOP3.LUT P0, PT, PT, PT, UP0, 0x80, 0x0 ;  /* 0x000000000000781c */ /* 0x000fda0003f0f008 */
[----:B------:R-:W-:Y:S05]  /*8580*/  @!P0 BRA `(.L_x_182) ;  /* 0x0000000000048947 */ /* 0x000fea0003800000 */
[----:B------:R-:W-:Y:S01]  /*8590*/  BPT.TRAP 0x1 ;  /* 0x000000040000795c */ /* 0x000fe20000300000 */
.L_x_182:
[----:B------:R-:W0:Y:S01]  /*85a0*/  S2R R3, SR_CgaCtaId ;  /* 0x0000000000037919 */ /* 0x000e220000008800 */
[----:B------:R-:W-:-:S04]  /*85b0*/  MOV R2, 0x400 ;  /* 0x0000040000027802 */ /* 0x000fc80000000f00 */
[----:B0-----:R-:W-:Y:S02]  /*85c0*/  LEA R3, R3, R2, 0x18 ;  /* 0x0000000203037211 */ /* 0x001fe400078ec0ff */
[----:B------:R-:W-:-:S03]  /*85d0*/  SHF.L.U32 R2, R0, 0x1f, RZ ;  /* 0x0000001f00027819 */ /* 0x000fc600000006ff */
[----:B------:R-:W-:-:S04]  /*85e0*/  VIADD R3, R3, 0x20 ;  /* 0x0000002003037836 */ /* 0x000fc80000000000 */
[C---:B------:R-:W-:Y:S02]  /*85f0*/  IMAD R7, R8.reuse, 0x8, R3 ;  /* 0x0000000808077824 */ /* 0x040fe400078e0203 */
[----:B------:R-:W-:Y:S02]  /*8600*/  VIADD R8, R8, 0x1 ;  /* 0x0000000108087836 */ /* 0x000fe40000000000 */
[----:B------:R-:W0:Y:S03]  /*8610*/  SYNCS.PHASECHK.TRANS64.TRYWAIT P0, [R7+URZ], R2 ;  /* 0x00000002070075a7 */ /* 0x000e26000800017f */
[----:B------:R-:W-:-:S04]  /*8620*/  ISETP.NE.AND P1, PT, R8, 0x4, PT ;  /* 0x000000040800780c */ /* 0x000fc80003f25270 */
[----:B------:R-:W-:Y:S02]  /*8630*/  SEL R5, RZ, 0x1, P1 ;  /* 0x00000001ff057807 */ /* 0x000fe40000800000 */
[----:B------:R-:W-:Y:S02]  /*8640*/  SEL R8, R8, RZ, P1 ;  /* 0x000000ff08087207 */ /* 0x000fe40000800000 */
[----:B------:R-:W-:-:S03]  /*8650*/  LOP3.LUT R5, R0, R5, RZ, 0x3c, !PT ;  /* 0x0000000500057212 */ /* 0x000fc600078e3cff */
[----:B------:R-:W-:Y:S01]  /*8660*/  IMAD R9, R8, 0x8, R3 ;  /* 0x0000000808097824 */ /* 0x000fe200078e0203 */
[----:B------:R-:W-:Y:S01]  /*8670*/  SHF.L.U32 R4, R5, 0x1f, RZ ;  /* 0x0000001f05047819 */ /* 0x000fe200000006ff */
[----:B0-----:R-:W-:Y:S06]  /*8680*/  @!P0 BRA `(.L_x_183) ;  /* 0x0000000400088947 */ /* 0x001fec0003800000 */
.L_x_196:
[----:B------:R-:W1:Y:S01]  /*8690*/  SYNCS.PHASECHK.TRANS64.TRYWAIT P0, [R9+URZ], R4 ;  /* 0x00000004090075a7 */ /* 0x000e62000800017f */
[----:B------:R-:W-:-:S05]  /*86a0*/  VIADD R0, R8, 0x1 ;  /* 0x0000000108007836 */ /* 0x000fca0000000000 */
[----:B------:R-:W-:-:S04]  /*86b0*/  ISETP.NE.AND P1, PT, R0, 0x4, PT ;  /* 0x000000040000780c */ /* 0x000fc80003f25270 */
[----:B0-----:R-:W-:Y:S02]  /*86c0*/  SEL R2, RZ, 0x1, P1 ;  /* 0x00000001ff027807 */ /* 0x001fe40000800000 */
[----:B------:R-:W-:Y:S02]  /*86d0*/  SEL R0, R0, RZ, P1 ;  /* 0x000000ff00007207 */ /* 0x000fe40000800000 */
[----:B------:R-:W-:-:S03]  /*86e0*/  LOP3.LUT R7, R5, R2, RZ, 0x3c, !PT ;  /* 0x0000000205077212 */ /* 0x000fc600078e3cff */
[----:B------:R-:W-:Y:S01]  /*86f0*/  IMAD R6, R0, 0x8, R3 ;  /* 0x0000000800067824 */ /* 0x000fe200078e0203 */
[----:B------:R-:W-:Y:S01]  /*8700*/  SHF.L.U32 R5, R7, 0x1f, RZ ;  /* 0x0000001f07057819 */ /* 0x000fe200000006ff */
[----:B-1----:R-:W-:Y:S06]  /*8710*/  @!P0 BRA `(.L_x_184) ;  /* 0x0000000000f88947 */ /* 0x002fec0003800000 */
.L_x_197:
[----:B------:R-:W1:Y:S01]  /*8720*/  SYNCS.PHASECHK.TRANS64.TRYWAIT P0, [R6+URZ], R5 ;  /* 0x00000005060075a7 */ /* 0x000e62000800017f */
[----:B------:R-:W-:-:S05]  /*8730*/  VIADD R0, R0, 0x1 ;  /* 0x0000000100007836 */ /* 0x000fca0000000000 */
[----:B------:R-:W-:-:S04]  /*8740*/  ISETP.NE.AND P1, PT, R0, 0x4, PT ;  /* 0x000000040000780c */ /* 0x000fc80003f25270 */
[----:B------:R-:W-:Y:S02]  /*8750*/  SEL R2, RZ, 0x1, P1 ;  /* 0x00000001ff027807 */ /* 0x000fe40000800000 */
[----:B------:R-:W-:Y:S02]  /*8760*/  SEL R0, R0, RZ, P1 ;  /* 0x000000ff00007207 */ /* 0x000fe40000800000 */
[----:B------:R-:W-:Y:S01]  /*8770*/  LOP3.LUT R2, R7, R2, RZ, 0x3c, !PT ;  /* 0x0000000207027212 */ /* 0x000fe200078e3cff */
[----:B-1----:R-:W-:Y:S06]  /*8780*/  @!P0 BRA `(.L_x_185) ;  /* 0x0000000000f08947 */ /* 0x002fec0003800000 */
.L_x_198:
[----:B------:R-:W-:Y:S01]  /*8790*/  IMAD R3, R0, 0x8, R3 ;  /* 0x0000000800037824 */ /* 0x000fe200078e0203 */
[----:B------:R-:W-:-:S07]  /*87a0*/  SHF.L.U32 R0, R2, 0x1f, RZ ;  /* 0x0000001f02007819 */ /* 0x000fce00000006ff */
.L_x_186:
[----:B--2---:R2:W3:Y:S02]  /*87b0*/  SYNCS.PHASECHK.TRANS64.TRYWAIT P0, [R3+URZ], R0 ;  /* 0x00000000030075a7 */ /* 0x0044e4000800017f */
[----:B---3--:R-:W-:Y:S05]  /*87c0*/  @!P0 NANOSLEEP.SYNCS 0x989680 ;  /* 0x009896800000895d */ /* 0x008fea0003900000 */
[----:B------:R-:W3:Y:S02]  /*87d0*/  @!P0 SYNCS.PHASECHK.TRANS64 P0, [R3+URZ], R0 ;  /* 0x00000000030085a7 */ /* 0x000ee4000800007f */
[----:B---3--:R-:W-:Y:S05]  /*87e0*/  @!P0 BRA `(.L_x_186) ;  /* 0xfffffffc00f08947 */ /* 0x008fea000383ffff */
.L_x_181:
[----:B------:R-:W-:Y:S05]  /*87f0*/  BSYNC B0 ;  /* 0x0000000000007941 */ /* 0x000fea0003800000 */
.L_x_180:
[----:B------:R-:W-:Y:S05]  /*8800*/  EXIT ;  /* 0x000000000000794d */ /* 0x000fea0003800000 */
.L_x_18:
[----:B0-----:R0:W1:Y:S02]  /*8810*/  SYNCS.PHASECHK.TRANS64.TRYWAIT P0, [R97+URZ+-0x8], R0 ;  /* 0xfffff800610075a7 */ /* 0x001064000800017f */
[----:B-1----:R-:W-:Y:S05]  /*8820*/  @!P0 NANOSLEEP.SYNCS 0x989680 ;  /* 0x009896800000895d */ /* 0x002fea0003900000 */
[----:B------:R-:W1:Y:S02]  /*8830*/  @!P0 SYNCS.PHASECHK.TRANS64 P0, [R97+URZ+-0x8], R0 ;  /* 0xfffff800610085a7 */ /* 0x000e64000800007f */
[----:B-1----:R-:W-:Y:S05]  /*8840*/  @!P0 BRA `(.L_x_18) ;  /* 0xfffffffc00f08947 */ /* 0x002fea000383ffff */
[----:B------:R-:W-:Y:S05]  /*8850*/  BRA `(.L_x_187) ;  /* 0xffffff90000c7947 */ /* 0x000fea000383ffff */
.L_x_23:
[----:B-1----:R1:W2:Y:S02]  /*8860*/  SYNCS.PHASECHK.TRANS64.TRYWAIT P1, [R3+URZ], R0 ;  /* 0x00000000030075a7 */ /* 0x0022a4000802017f */
[----:B--2---:R-:W-:Y:S05]  /*8870*/  @!P1 NANOSLEEP.SYNCS 0x989680 ;  /* 0x009896800000995d */ /* 0x004fea0003900000 */
[----:B------:R-:W2:Y:S02]  /*8880*/  @!P1 SYNCS.PHASECHK.TRANS64 P1, [R3+URZ], R0 ;  /* 0x00000000030095a7 */ /* 0x000ea4000802007f */
[----:B--2---:R-:W-:Y:S05]  /*8890*/  @!P1 BRA `(.L_x_23) ;  /* 0xfffffffc00f09947 */ /* 0x004fea000383ffff */
[----:B------:R-:W-:Y:S05]  /*88a0*/  BRA `(.L_x_22) ;  /* 0xffffff9000847947 */ /* 0x000fea000383ffff */
.L_x_28:
[----:B-1----:R-:W-:-:S04]  /*88b0*/  IMAD.U32 R5, RZ, RZ, UR4 ;  /* 0x00000004ff057e24 */ /* 0x002fc8000f8e00ff */
[----:B------:R1:W2:Y:S03]  /*88c0*/  SYNCS.PHASECHK.TRANS64.TRYWAIT P1, [R5+URZ], R4 ;  /* 0x00000004050075a7 */ /* 0x0002a6000802017f */
[----:B--2---:R-:W-:Y:S05]  /*88d0*/  @!P1 NANOSLEEP.SYNCS 0x989680 ;  /* 0x009896800000995d */ /* 0x004fea0003900000 */
[----:B------:R-:W2:Y:S02]  /*88e0*/  @!P1 SYNCS.PHASECHK.TRANS64 P1, [R5+URZ], R4 ;  /* 0x00000004050095a7 */ /* 0x000ea4000802007f */
[----:B--2---:R-:W-:Y:S05]  /*88f0*/  @!P1 BRA `(.L_x_28) ;  /* 0xfffffffc00ec9947 */ /* 0x004fea000383ffff */
[----:B------:R-:W-:Y:S05]  /*8900*/  BRA `(.L_x_27) ;  /* 0xffffff9800a47947 */ /* 0x000fea000383ffff */
.L_x_34:
[----:B0-----:R0:W1:Y:S02]  /*8910*/  SYNCS.PHASECHK.TRANS64.TRYWAIT P0, [R97+URZ+0x8], R0 ;  /* 0x00000800610075a7 */ /* 0x001064000800017f */
[----:B-1----:R-:W-:Y:S05]  /*8920*/  @!P0 NANOSLEEP.SYNCS 0x989680 ;  /* 0x009896800000895d */ /* 0x002fea0003900000 */
[----:B------:R-:W1:Y:S02]  /*8930*/  @!P0 SYNCS.PHASECHK.TRANS64 P0, [R97+URZ+0x8], R0 ;  /* 0x00000800610085a7 */ /* 0x000e64000800007f */
[----:B-1----:R-:W-:Y:S05]  /*8940*/  @!P0 BRA `(.L_x_34) ;  /* 0xfffffffc00f08947 */ /* 0x002fea000383ffff */
[----:B------:R-:W-:Y:S05]  /*8950*/  BRA `(.L_x_188) ;  /* 0xffffffa400107947 */ /* 0x000fea000383ffff */
.L_x_167:
[----:B------:R-:W-:Y:S01]  /*8960*/  BSSY B1, `(.L_x_189) ;  /* 0x0000006000017945 */ /* 0x000fe20003800000 */
[----:B------:R-:W-:-:S07]  /*8970*/  IMAD.MOV.U32 R15, RZ, RZ, -0x1 ;  /* 0xffffffffff0f7424 */ /* 0x000fce00078e00ff */
[----:B-----5:R-:W-:Y:S05]  /*8980*/  WARPSYNC.COLLECTIVE R15, `(.L_x_190) ;  /* 0x000000000f0c7348 */ /* 0x020fea0003c00000 */
[----:B------:R-:W-:Y:S02]  /*8990*/  ELECT P6, UR62, PT ;  /* 0x00000000003e782f */ /* 0x000fe400038c0000 */
[----:B------:R-:W-:Y:S01]  /*89a0*/  MOV R14, UR62 ;  /* 0x0000003e000e7c02 */ /* 0x000fe20008000f00 */
[----:B-----5:R-:W-:Y:S10]  /*89b0*/  ENDCOLLECTIVE ;  /* 0x000000000000791b */ /* 0x020ff40003800000 */
.L_x_190:
[----:B------:R-:W-:Y:S05]  /*89c0*/  BSYNC B1 ;  /* 0x0000000000017941 */ /* 0x000fea0003800000 */
.L_x_189:
[----:B------:R-:W-:Y:S05]  /*89d0*/  BRA `(.L_x_191) ;  /* 0xffffffec00787947 */ /* 0x000fea000383ffff */
.L_x_170:
[----:B0-----:R0:W1:Y:S02]  /*89e0*/  SYNCS.PHASECHK.TRANS64.TRYWAIT P1, [R12+URZ+0x20], R3 ;  /* 0x000020030c0075a7 */ /* 0x001064000802017f */
[----:B-1----:R-:W-:Y:S05]  /*89f0*/  @!P1 NANOSLEEP.SYNCS 0x989680 ;  /* 0x009896800000995d */ /* 0x002fea0003900000 */
[----:B------:R-:W1:Y:S02]  /*8a00*/  @!P1 SYNCS.PHASECHK.TRANS64 P1, [R12+URZ+0x20], R3 ;  /* 0x000020030c0095a7 */ /* 0x000e64000802007f */
[----:B-1----:R-:W-:Y:S05]  /*8a10*/  @!P1 BRA `(.L_x_170) ;  /* 0xfffffffc00f09947 */ /* 0x002fea000383ffff */
[----:B------:R-:W-:Y:S05]  /*8a20*/  BRA `(.L_x_192) ;  /* 0xffffffec00ac7947 */ /* 0x000fea000383ffff */
.L_x_179:
[----:B------:R-:W-:Y:S01]  /*8a30*/  BSSY B0, `(.L_x_193) ;  /* 0x0000006000007945 */ /* 0x000fe20003800000 */
[----:B------:R-:W-:-:S07]  /*8a40*/  IMAD.MOV.U32 R15, RZ, RZ, -0x1 ;  /* 0xffffffffff0f7424 */ /* 0x000fce00078e00ff */
[----:B-----5:R-:W-:Y:S05]  /*8a50*/  WARPSYNC.COLLECTIVE R15, `(.L_x_194) ;  /* 0x000000000f0c7348 */ /* 0x020fea0003c00000 */
[----:B------:R-:W-:Y:S02]  /*8a60*/  ELECT P6, UR62, PT ;  /* 0x00000000003e782f */ /* 0x000fe400038c0000 */
[----:B------:R-:W-:Y:S01]  /*8a70*/  MOV R14, UR62 ;  /* 0x0000003e000e7c02 */ /* 0x000fe20008000f00 */
[----:B-----5:R-:W-:Y:S10]  /*8a80*/  ENDCOLLECTIVE ;  /* 0x000000000000791b */ /* 0x020ff40003800000 */
.L_x_194:
[----:B------:R-:W-:Y:S05]  /*8a90*/  BSYNC B0 ;  /* 0x0000000000007941 */ /* 0x000fea0003800000 */
.L_x_193:
[----:B------:R-:W-:Y:S05]  /*8aa0*/  BRA `(.L_x_195) ;  /* 0xfffffff800a07947 */ /* 0x000fea000383ffff */
.L_x_183:
[----:B0-----:R0:W1:Y:S02]  /*8ab0*/  SYNCS.PHASECHK.TRANS64.TRYWAIT P0, [R7+URZ], R2 ;  /* 0x00000002070075a7 */ /* 0x001064000800017f */
[----:B-1----:R-:W-:Y:S05]  /*8ac0*/  @!P0 NANOSLEEP.SYNCS 0x989680 ;  /* 0x009896800000895d */ /* 0x002fea0003900000 */
[----:B------:R-:W1:Y:S02]  /*8ad0*/  @!P0 SYNCS.PHASECHK.TRANS64 P0, [R7+URZ], R2 ;  /* 0x00000002070085a7 */ /* 0x000e64000800007f */
[----:B-1----:R-:W-:Y:S05]  /*8ae0*/  @!P0 BRA `(.L_x_183) ;  /* 0xfffffffc00f08947 */ /* 0x002fea000383ffff */
[----:B------:R-:W-:Y:S05]  /*8af0*/  BRA `(.L_x_196) ;  /* 0xfffffff800e47947 */ /* 0x000fea000383ffff */
.L_x_184:
[----:B0-----:R0:W1:Y:S02]  /*8b00*/  SYNCS.PHASECHK.TRANS64.TRYWAIT P0, [R9+URZ], R4 ;  /* 0x00000004090075a7 */ /* 0x001064000800017f */
[----:B-1----:R-:W-:Y:S05]  /*8b10*/  @!P0 NANOSLEEP.SYNCS 0x989680 ;  /* 0x009896800000895d */ /* 0x002fea0003900000 */
[----:B------:R-:W1:Y:S02]  /*8b20*/  @!P0 SYNCS.PHASECHK.TRANS64 P0, [R9+URZ], R4 ;  /* 0x00000004090085a7 */ /* 0x000e64000800007f */
[----:B-1----:R-:W-:Y:S05]  /*8b30*/  @!P0 BRA `(.L_x_184) ;  /* 0xfffffffc00f08947 */ /* 0x002fea000383ffff */
[----:B------:R-:W-:Y:S05]  /*8b40*/  BRA `(.L_x_197) ;  /* 0xfffffff800f47947 */ /* 0x000fea000383ffff */
.L_x_185:
[----:B-1----:R1:W2:Y:S02]  /*8b50*/  SYNCS.PHASECHK.TRANS64.TRYWAIT P0, [R6+URZ], R5 ;  /* 0x00000005060075a7 */ /* 0x0022a4000800017f */
[----:B--2---:R-:W-:Y:S05]  /*8b60*/  @!P0 NANOSLEEP.SYNCS 0x989680 ;  /* 0x009896800000895d */ /* 0x004fea0003900000 */
[----:B------:R-:W2:Y:S02]  /*8b70*/  @!P0 SYNCS.PHASECHK.TRANS64 P0, [R6+URZ], R5 ;  /* 0x00000005060085a7 */ /* 0x000ea4000800007f */
[----:B--2---:R-:W-:Y:S05]  /*8b80*/  @!P0 BRA `(.L_x_185) ;  /* 0xfffffffc00f08947 */ /* 0x004fea000383ffff */
[----:B------:R-:W-:Y:S05]  /*8b90*/  BRA `(.L_x_198) ;  /* 0xfffffff800fc7947 */ /* 0x000fea000383ffff */
.L_x_199:
[----:B------:R-:W-:-:S00]  /*8ba0*/  BRA `(.L_x_199) ;  /* 0xfffffffc00fc7947 */ /* 0x000fc0000383ffff */
[----:B------:R-:W-:-:S00]  /*8bb0*/  NOP ;  /* 0x0000000000007918 */ /* 0x000fc00000000000 */
        /* <DEDUP_REMOVED lines=12> */
.L_x_200:


//--------------------- .nv.global.init           --------------------------
	.section	.nv.global.init,"aw",@progbits
.nv.global.init:
	.type		$str$22,@object
	.size		$str$22,($str$23 - $str$22)
$str$22:
        /*0000*/ 	.byte	0x6b, 0x5f, 0x74, 0x69, 0x6c, 0x65, 0x5f, 0x63, 0x6f, 0x75, 0x6e, 0x74, 0x20, 0x3e, 0x3d, 0x20
        /*0010*/ 	.byte	0x31, 0x00
	.type		$str$23,@object
	.size		$str$23,(__unnamed_1 - $str$23)
$str$23:
        /*0012*/ 	.byte	0x2f, 0x74, 0x6d, 0x70, 0x2f, 0x63, 0x75, 0x74, 0x6c, 0x61, 0x73, 0x73, 0x5f, 0x73, 0x77, 0x65
        /*0022*/ 	.byte	0x65, 0x70, 0x5f, 0x73, 0x72, 0x63, 0x2f, 0x69, 0x6e, 0x63, 0x6c, 0x75, 0x64, 0x65, 0x2f, 0x63
        /*0032*/ 	.byte	0x75, 0x74, 0x6c, 0x61, 0x73, 0x73, 0x2f, 0x67, 0x65, 0x6d, 0x6d, 0x2f, 0x63, 0x6f, 0x6c, 0x6c
        /*0042*/ 	.byte	0x65, 0x63, 0x74, 0x69, 0x76, 0x65, 0x2f, 0x73, 0x6d, 0x39, 0x30, 0x5f, 0x6d, 0x6d, 0x61, 0x5f
        /*0052*/ 	.byte	0x74, 0x6d, 0x61, 0x5f, 0x67, 0x6d, 0x6d, 0x61, 0x5f, 0x73, 0x73, 0x5f, 0x77, 0x61, 0x72, 0x70
        /*0062*/ 	.byte	0x73, 0x70, 0x65, 0x63, 0x69, 0x61, 0x6c, 0x69, 0x7a, 0x65, 0x64, 0x2e, 0x68, 0x70, 0x70, 0x00
	.type		__unnamed_1,@object
	.size		__unnamed_1,(.L_0 - __unnamed_1)
__unnamed_1:
        /*0072*/ 	.byte	0x76, 0x6f, 0x69, 0x64, 0x20, 0x63, 0x75, 0x74, 0x6c, 0x61, 0x73, 0x73, 0x3a, 0x3a, 0x67, 0x65
        /* <DEDUP_REMOVED lines=177> */
        /*0b92*/ 	.byte	0x74, 0x69, 0x74, 0x79, 0x5d, 0x00
.L_0:


//--------------------- .nv.shared._ZN7cutlass13device_kernelINS_4gemm6kernel13GemmUniversalIN4cute5tupleIJiiiiEEENS1_10collective13CollectiveMmaINS1_34MainloopSm90TmaGmmaWarpSpecializedILi4ENS5_IJNS4_1CILi2EEENSA_ILi1EEESC_EEENS1_32KernelTmaWarpSpecializedPingpongEEENS5_IJNSA_ILi64EEENSA_ILi128EEESH_EEENS_10tfloat32_tENS5_IJlSC_lEEESJ_SK_NS4_8TiledMMAINS4_8MMA_AtomIJNS4_4SM904GMMA30MMA_64x128x8_F32TF32TF32_SS_TNILNSO_7ScaleInE1ELSQ_1EEEEEENS4_6LayoutINS5_IJSC_SC_SC_EEENS5_IJNSA_ILi0EEESV_SV_EEEEENS5_IJNS4_10UnderscoreESY_SY_EEEEENS4_13SM90_TMA_LOADENS4_14ComposedLayoutINS4_7SwizzleILi3ELi4ELi3EEENS4_18smem_ptr_flag_bitsILi32EEENST_INS5_IJNSA_ILi8EEENSA_ILi32EEEEEENS5_IJS18_SC_EEEEEEEvNS4_8identityENS4_23SM90_TMA_LOAD_MULTICASTES1C_vS1D_EENS_8epilogue10collective6detail29Sm90TmaWarpSpecializedAdapterINS1H_15DefaultEpilogueISJ_SK_SK_NS1G_6thread17LinearCombinationISJ_Li1EffLNS1L_9ScaleType4KindE0ELNS_15FloatRoundStyleE2ESJ_EENS1_15EpilogueDefaultEEEEEvvEEEEvNT_6ParamsE --------------------------
	.section	.nv.shared._ZN7cutlass13device_kernelINS_4gemm6kernel13GemmUniversalIN4cute5tupleIJiiiiEEENS1_10collective13CollectiveMmaINS1_34MainloopSm90TmaGmmaWarpSpecializedILi4ENS5_IJNS4_1CILi2EEENSA_ILi1EEESC_EEENS1_32KernelTmaWarpSpecializedPingpongEEENS5_IJNSA_ILi64EEENSA_ILi128EEESH_EEENS_10tfloat32_tENS5_IJlSC_lEEESJ_SK_NS4_8TiledMMAINS4_8MMA_AtomIJNS4_4SM904GMMA30MMA_64x128x8_F32TF32TF32_SS_TNILNSO_7ScaleInE1ELSQ_1EEEEEENS4_6LayoutINS5_IJSC_SC_SC_EEENS5_IJNSA_ILi0EEESV_SV_EEEEENS5_IJNS4_10UnderscoreESY_SY_EEEEENS4_13SM90_TMA_LOADENS4_14ComposedLayoutINS4_7SwizzleILi3ELi4ELi3EEENS4_18smem_ptr_flag_bitsILi32EEENST_INS5_IJNSA_ILi8EEENSA_ILi32EEEEEENS5_IJS18_SC_EEEEEEEvNS4_8identityENS4_23SM90_TMA_LOAD_MULTICASTES1C_vS1D_EENS_8epilogue10collective6detail29Sm90TmaWarpSpecializedAdapterINS1H_15DefaultEpilogueISJ_SK_SK_NS1G_6thread17LinearCombinationISJ_Li1EffLNS1L_9ScaleType4KindE0ELNS_15FloatRoundStyleE2ESJ_EENS1_15EpilogueDefaultEEEEEvvEEEEvNT_6ParamsE,"aw",@nobits
	.sectionflags	@""
	.align	16
	.zero		1024


//--------------------- .nv.shared.reserved.0     --------------------------
	.section	.nv.shared.reserved.0,"aw",@nobits
	.weak		__nv_reservedSMEM_offset_0_alias
	.size		__nv_reservedSMEM_offset_0_alias, 0, 0
	.other		__nv_reservedSMEM_offset_0_alias,@"STO_CUDA_RESERVED_SHARED STV_DEFAULT"
__nv_reservedSMEM_offset_0_alias:
	.zero		0


//--------------------- .nv.global                --------------------------
	.section	.nv.global,"aw",@nobits
.nv.global:
	.type		_ZN39_INTERNAL_2a405c03_4_k_cu_2ea00462_69394cute1_E,@object
	.size		_ZN39_INTERNAL_2a405c03_4_k_cu_2ea00462_69394cute1_E,(_ZN39_INTERNAL_2a405c03_4_k_cu_2ea00462_69394cuda3std3__45__cpo6cbeginE - _ZN39_INTERNAL_2a405c03_4_k_cu_2ea00462_69394cute1_E)
_ZN39_INTERNAL_2a405c03_4_k_cu_2ea00462_69394cute1_E:
	.zero		1
	.type		_ZN39_INTERNAL_2a405c03_4_k_cu_2ea00462_69394cuda3std3__45__cpo6cbeginE,@object
	.size		_ZN39_INTERNAL_2a405c03_4_k_cu_2ea00462_69394cuda3std3__45__cpo6cbeginE,(_ZN39_INTERNAL_2a405c03_4_k_cu_2ea00462_69394cuda3std3__48in_placeE - _ZN39_INTERNAL_2a405c03_4_k_cu_2ea00462_69394cuda3std3__45__cpo6cbeginE)
_ZN39_INTERNAL_2a405c03_4_k_cu_2ea00462_69394cuda3std3__45__cpo6cbeginE:
	.zero		1
	.type		_ZN39_INTERNAL_2a405c03_4_k_cu_2ea00462_69394cuda3std3__48in_placeE,@object
	.size		_ZN39_INTERNAL_2a405c03_4_k_cu_2ea00462_69394cuda3std3__48in_placeE,(_ZN39_INTERNAL_2a405c03_4_k_cu_2ea00462_69394cuda3std6ranges3__45__cpo9iter_moveE - _ZN39_INTERNAL_2a405c03_4_k_cu_2ea00462_69394cuda3std3__48in_placeE)
_ZN39_INTERNAL_2a405c03_4_k_cu_2ea00462_69394cuda3std3__48in_placeE:
	.zero		1
	.type		_ZN39_INTERNAL_2a405c03_4_k_cu_2ea00462_69394cuda3std6ranges3__45__cpo9iter_moveE,@object
	.size		_ZN39_INTERNAL_2a405c03_4_k_cu_2ea00462_69394cuda3std6ranges3__45__cpo9iter_moveE,(_ZN39_INTERNAL_2a405c03_4_k_cu_2ea00462_69394cuda3std3__45__cpo5beginE - _ZN39_INTERNAL_2a405c03_4_k_cu_2ea00462_69394cuda3std6ranges3__45__cpo9iter_moveE)
_ZN39_INTERNAL_2a405c03_4_k_cu_2ea00462_69394cuda3std6ranges3__45__cpo9iter_moveE:
	.zero		1
	.type		_ZN39_INTERNAL_2a405c03_4_k_cu_2ea00462_69394cuda3std3__45__cpo5beginE,@object
	.size		_ZN39_INTERNAL_2a405c03_4_k_cu_2ea00462_69394cuda3std3__45__cpo5beginE,(_ZN39_INTERNAL_2a405c03_4_k_cu_2ea00462_69394cuda3std3__441_GLOBAL__N__2a405c03_4_k_cu_2ea00462_69396ignoreE - _ZN39_INTERNAL_2a405c03_4_k_cu_2ea00462_69394cuda3std3__45__cpo5beginE)
_ZN39_INTERNAL_2a405c03_4_k_cu_2ea00462_69394cuda3std3__45__cpo5beginE:
	.zero		1
	.type		_ZN39_INTERNAL_2a405c03_4_k_cu_2ea00462_69394cuda3std3__441_GLOBAL__N__2a405c03_4_k_cu_2ea00462_69396ignoreE,@object
	.size		_ZN39_INTERNAL_2a405c03_4_k_cu_2ea00462_69394cuda3std3__441_GLOBAL__N__2a405c03_4_k_cu_2ea00462_69396ignoreE,(_ZN39_INTERNAL_2a405c03_4_k_cu_2ea00462_69394cute7productE - _ZN39_INTERNAL_2a405c03_4_k_cu_2ea00462_69394cuda3std3__441_GLOBAL__N__2a405c03_4_k_cu_2ea00462_69396ignoreE)
_ZN39_INTERNAL_2a405c03_4_k_cu_2ea00462_69394cuda3std3__441_GLOBAL__N__2a405c03_4_k_cu_2ea00462_69396ignoreE:
	.zero		1
	.type		_ZN39_INTERNAL_2a405c03_4_k_cu_2ea00462_69394cute7productE,@object
	.size		_ZN39_INTERNAL_2a405c03_4_k_cu_2ea00462_69394cute7productE,(_ZN39_INTERNAL_2a405c03_4_k_cu_2ea00462_69394cuda3std3__45__cpo3endE - _ZN39_INTERNAL_2a405c03_4_k_cu_2ea00462_69394cute7productE)
_ZN39_INTERNAL_2a405c03_4_k_cu_2ea00462_69394cute7productE:
	.zero		1
	.type		_ZN39_INTERNAL_2a405c03_4_k_cu_2ea00462_69394cuda3std3__45__cpo3endE,@object
	.size		_ZN39_INTERNAL_2a405c03_4_k_cu_2ea00462_69394cuda3std3__45__cpo3endE,(_ZN39_INTERNAL_2a405c03_4_k_cu_2ea00462_69394cuda3std3__419piecewise_constructE - _ZN39_INTERNAL_2a405c03_4_k_cu_2ea00462_69394cuda3std3__45__cpo3endE)
_ZN39_INTERNAL_2a405c03_4_k_cu_2ea00462_69394cuda3std3__45__cpo3endE:
	.zero		1
	.type		_ZN39_INTERNAL_2a405c03_4_k_cu_2ea00462_69394cuda3std3__419piecewise_constructE,@object
	.size		_ZN39_INTERNAL_2a405c03_4_k_cu_2ea00462_69394cuda3std3__419piecewise_constructE,(_ZN39_INTERNAL_2a405c03_4_k_cu_2ea00462_69394cuda3std3__45__cpo4cendE - _ZN39_INTERNAL_2a405c03_4_k_cu_2ea00462_69394cuda3std3__419piecewise_constructE)
_ZN39_INTERNAL_2a405c03_4_k_cu_2ea00462_69394cuda3std3__419piecewise_constructE:
	.zero		1
	.type		_ZN39_INTERNAL_2a405c03_4_k_cu_2ea00462_69394cuda3std3__45__cpo4cendE,@object
	.size		_ZN39_INTERNAL_2a405c03_4_k_cu_2ea00462_69394cuda3std3__45__cpo4cendE,(_ZN39_INTERNAL_2a405c03_4_k_cu_2ea00462_69394cuda3std6ranges3__45__cpo4swapE - _ZN39_INTERNAL_2a405c03_4_k_cu_2ea00462_69394cuda3std3__45__cpo4cendE)
_ZN39_INTERNAL_2a405c03_4_k_cu_2ea00462_69394cuda3std3__45__cpo4cendE:
	.zero		1
	.type		_ZN39_INTERNAL_2a405c03_4_k_cu_2ea00462_69394cuda3std6ranges3__45__cpo4swapE,@object
	.size		_ZN39_INTERNAL_2a405c03_4_k_cu_2ea00462_69394cuda3std6ranges3__45__cpo4swapE,(.L_8 - _ZN39_INTERNAL_2a405c03_4_k_cu_2ea00462_69394cuda3std6ranges3__45__cpo4swapE)
_ZN39_INTERNAL_2a405c03_4_k_cu_2ea00462_69394cuda3std6ranges3__45__cpo4swapE:
	.zero		1
.L_8:


//--------------------- .nv.constant0._ZN7cutlass13device_kernelINS_4gemm6kernel13GemmUniversalIN4cute5tupleIJiiiiEEENS1_10collective13CollectiveMmaINS1_34MainloopSm90TmaGmmaWarpSpecializedILi4ENS5_IJNS4_1CILi2EEENSA_ILi1EEESC_EEENS1_32KernelTmaWarpSpecializedPingpongEEENS5_IJNSA_ILi64EEENSA_ILi128EEESH_EEENS_10tfloat32_tENS5_IJlSC_lEEESJ_SK_NS4_8TiledMMAINS4_8MMA_AtomIJNS4_4SM904GMMA30MMA_64x128x8_F32TF32TF32_SS_TNILNSO_7ScaleInE1ELSQ_1EEEEEENS4_6LayoutINS5_IJSC_SC_SC_EEENS5_IJNSA_ILi0EEESV_SV_EEEEENS5_IJNS4_10UnderscoreESY_SY_EEEEENS4_13SM90_TMA_LOADENS4_14ComposedLayoutINS4_7SwizzleILi3ELi4ELi3EEENS4_18smem_ptr_flag_bitsILi32EEENST_INS5_IJNSA_ILi8EEENSA_ILi32EEEEEENS5_IJS18_SC_EEEEEEEvNS4_8identityENS4_23SM90_TMA_LOAD_MULTICASTES1C_vS1D_EENS_8epilogue10collective6detail29Sm90TmaWarpSpecializedAdapterINS1H_15DefaultEpilogueISJ_SK_SK_NS1G_6thread17LinearCombinationISJ_Li1EffLNS1L_9ScaleType4KindE0ELNS_15FloatRoundStyleE2ESJ_EENS1_15EpilogueDefaultEEEEEvvEEEEvNT_6ParamsE --------------------------
	.section	.nv.constant0._ZN7cutlass13device_kernelINS_4gemm6kernel13GemmUniversalIN4cute5tupleIJiiiiEEENS1_10collective13CollectiveMmaINS1_34MainloopSm90TmaGmmaWarpSpecializedILi4ENS5_IJNS4_1CILi2EEENSA_ILi1EEESC_EEENS1_32KernelTmaWarpSpecializedPingpongEEENS5_IJNSA_ILi64EEENSA_ILi128EEESH_EEENS_10tfloat32_tENS5_IJlSC_lEEESJ_SK_NS4_8TiledMMAINS4_8MMA_AtomIJNS4_4SM904GMMA30MMA_64x128x8_F32TF32TF32_SS_TNILNSO_7ScaleInE1ELSQ_1EEEEEENS4_6LayoutINS5_IJSC_SC_SC_EEENS5_IJNSA_ILi0EEESV_SV_EEEEENS5_IJNS4_10UnderscoreESY_SY_EEEEENS4_13SM90_TMA_LOADENS4_14ComposedLayoutINS4_7SwizzleILi3ELi4ELi3EEENS4_18smem_ptr_flag_bitsILi32EEENST_INS5_IJNSA_ILi8EEENSA_ILi32EEEEEENS5_IJS18_SC_EEEEEEEvNS4_8identityENS4_23SM90_TMA_LOAD_MULTICASTES1C_vS1D_EENS_8epilogue10collective6detail29Sm90TmaWarpSpecializedAdapterINS1H_15DefaultEpilogueISJ_SK_SK_NS1G_6thread17LinearCombinationISJ_Li1EffLNS1L_9ScaleType4KindE0ELNS_15FloatRoundStyleE2ESJ_EENS1_15EpilogueDefaultEEEEEvvEEEEvNT_6ParamsE,"a",@progbits
	.sectionflags	@""
	.align	4
.nv.constant0._ZN7cutlass13device_kernelINS_4gemm6kernel13GemmUniversalIN4cute5tupleIJiiiiEEENS1_10collective13CollectiveMmaINS1_34MainloopSm90TmaGmmaWarpSpecializedILi4ENS5_IJNS4_1CILi2EEENSA_ILi1EEESC_EEENS1_32KernelTmaWarpSpecializedPingpongEEENS5_IJNSA_ILi64EEENSA_ILi128EEESH_EEENS_10tfloat32_tENS5_IJlSC_lEEESJ_SK_NS4_8TiledMMAINS4_8MMA_AtomIJNS4_4SM904GMMA30MMA_64x128x8_F32TF32TF32_SS_TNILNSO_7ScaleInE1ELSQ_1EEEEEENS4_6LayoutINS5_IJSC_SC_SC_EEENS5_IJNSA_ILi0EEESV_SV_EEEEENS5_IJNS4_10UnderscoreESY_SY_EEEEENS4_13SM90_TMA_LOADENS4_14ComposedLayoutINS4_7SwizzleILi3ELi4ELi3EEENS4_18smem_ptr_flag_bitsILi32EEENST_INS5_IJNSA_ILi8EEENSA_ILi32EEEEEENS5_IJS18_SC_EEEEEEEvNS4_8identityENS4_23SM90_TMA_LOAD_MULTICASTES1C_vS1D_EENS_8epilogue10collective6detail29Sm90TmaWarpSpecializedAdapterINS1H_15DefaultEpilogueISJ_SK_SK_NS1G_6thread17LinearCombinationISJ_Li1EffLNS1L_9ScaleType4KindE0ELNS_15FloatRoundStyleE2ESJ_EENS1_15EpilogueDefaultEEEEEvvEEEEvNT_6ParamsE:
	.zero		1664


//--------------------- SYMBOLS --------------------------

	.type		.nv.reservedSmem.offset0,@object
	.size		.nv.reservedSmem.offset0,0x4
	.type		__assertfail,@function
